	.headerflags	@"EF_CUDA_TEXMODE_UNIFIED EF_CUDA_64BIT_ADDRESS EF_CUDA_SM86 EF_CUDA_VIRTUAL_SM(EF_CUDA_SM86)"
	.elftype	@"ET_EXEC"


//--------------------- .nv.info                  --------------------------
	.section	.nv.info,"",@"SHT_CUDA_INFO"
	.align	4


	//----- nvinfo : EIATTR_REGCOUNT
	.align		4
        /*0000*/ 	.byte	0x04, 0x2f
        /*0002*/ 	.short	(.L_1 - .L_0)
	.align		4
.L_0:
        /*0004*/ 	.word	index@(triton_mm)
        /*0008*/ 	.word	0x00000081


	//----- nvinfo : EIATTR_MIN_STACK_SIZE
	.align		4
.L_1:
        /*000c*/ 	.byte	0x04, 0x12
        /*000e*/ 	.short	(.L_3 - .L_2)
	.align		4
.L_2:
        /*0010*/ 	.word	index@(triton_mm)
        /*0014*/ 	.word	0x00000000


	//----- nvinfo : EIATTR_FRAME_SIZE
	.align		4
.L_3:
        /*0018*/ 	.byte	0x04, 0x11
        /*001a*/ 	.short	(.L_5 - .L_4)
	.align		4
.L_4:
        /*001c*/ 	.word	index@(triton_mm)
        /*0020*/ 	.word	0x00000000


	//----- nvinfo : EIATTR_MIN_STACK_SIZE
	.align		4
.L_5:
        /*0024*/ 	.byte	0x04, 0x12
        /*0026*/ 	.short	(.L_7 - .L_6)
	.align		4
.L_6:
        /*0028*/ 	.word	index@(triton_mm)
        /*002c*/ 	.word	0x00000000
.L_7:


//--------------------- .nv.info.triton_mm        --------------------------
	.section	.nv.info.triton_mm,"",@"SHT_CUDA_INFO"
	.sectionflags	@""
	.align	4


	//----- nvinfo : EIATTR_CUDA_API_VERSION
	.align		4
        /*0000*/ 	.byte	0x04, 0x37
        /*0002*/ 	.short	(.L_9 - .L_8)
.L_8:
        /*0004*/ 	.word	0x0000007c


	//----- nvinfo : EIATTR_SW2861232_WAR
	.align		4
.L_9:
        /*0008*/ 	.byte	0x01, 0x35
	.zero		2


	//----- nvinfo : EIATTR_PARAM_CBANK
	.align		4
        /*000c*/ 	.byte	0x04, 0x0a
        /*000e*/ 	.short	(.L_11 - .L_10)
	.align		4
.L_10:
        /*0010*/ 	.word	index@(.nv.constant0.triton_mm)
        /*0014*/ 	.short	0x0160
        /*0016*/ 	.short	0x0020


	//----- nvinfo : EIATTR_CBANK_PARAM_SIZE
	.align		4
.L_11:
        /*0018*/ 	.byte	0x03, 0x19
        /*001a*/ 	.short	0x0020


	//----- nvinfo : EIATTR_KPARAM_INFO
	.align		4
        /*001c*/ 	.byte	0x04, 0x17
        /*001e*/ 	.short	(.L_13 - .L_12)
.L_12:
        /*0020*/ 	.word	0x00000000
        /*0024*/ 	.short	0x0003
        /*0026*/ 	.short	0x0018
        /*0028*/ 	.byte	0x00, 0xf4, 0x21, 0x00


	//----- nvinfo : EIATTR_KPARAM_INFO
	.align		4
.L_13:
        /*002c*/ 	.byte	0x04, 0x17
        /*002e*/ 	.short	(.L_15 - .L_14)
.L_14:
        /*0030*/ 	.word	0x00000000
        /*0034*/ 	.short	0x0002
        /*0036*/ 	.short	0x0010
        /*0038*/ 	.byte	0x00, 0xf4, 0x21, 0x00


	//----- nvinfo : EIATTR_KPARAM_INFO
	.align		4
.L_15:
        /*003c*/ 	.byte	0x04, 0x17
        /*003e*/ 	.short	(.L_17 - .L_16)
.L_16:
        /*0040*/ 	.word	0x00000000
        /*0044*/ 	.short	0x0001
        /*0046*/ 	.short	0x0008
        /*0048*/ 	.byte	0x00, 0xf4, 0x21, 0x00


	//----- nvinfo : EIATTR_KPARAM_INFO
	.align		4
.L_17:
        /*004c*/ 	.byte	0x04, 0x17
        /*004e*/ 	.short	(.L_19 - .L_18)
.L_18:
        /*0050*/ 	.word	0x00000000
        /*0054*/ 	.short	0x0000
        /*0056*/ 	.short	0x0000
        /*0058*/ 	.byte	0x00, 0xf4, 0x21, 0x00


	//----- nvinfo : EIATTR_MAXREG_COUNT
	.align		4
.L_19:
        /*005c*/ 	.byte	0x03, 0x1b
        /*005e*/ 	.short	0x00ff


	//----- nvinfo : EIATTR_EXIT_INSTR_OFFSETS
	.align		4
        /*0060*/ 	.byte	0x04, 0x1c
        /*0062*/ 	.short	(.L_21 - .L_20)


	//   ....[0]....
.L_20:
        /*0064*/ 	.word	0x00001ec0


	//   ....[1]....
        /*0068*/ 	.word	0x00001f10


	//----- nvinfo : EIATTR_REQNTID
	.align		4
.L_21:
        /*006c*/ 	.byte	0x04, 0x10
        /*006e*/ 	.short	(.L_23 - .L_22)
.L_22:
        /*0070*/ 	.word	0x00000080
        /*0074*/ 	.word	0x00000001
        /*0078*/ 	.word	0x00000001
.L_23:


//--------------------- .nv.callgraph             --------------------------
	.section	.nv.callgraph,"",@"SHT_CUDA_CALLGRAPH"
	.align	4
	.sectionentsize	8
	.align		4
        /*0000*/ 	.word	0x00000000
	.align		4
        /*0004*/ 	.word	0xffffffff
	.align		4
        /*0008*/ 	.word	0x00000000
	.align		4
        /*000c*/ 	.word	0xfffffffe
	.align		4
        /*0010*/ 	.word	0x00000000
	.align		4
        /*0014*/ 	.word	0xfffffffd
	.align		4
        /*0018*/ 	.word	0x00000000
	.align		4
        /*001c*/ 	.word	0xfffffffc


//--------------------- .nv.rel.action            --------------------------
	.section	.nv.rel.action,"",@"SHT_CUDA_RELOCINFO"
	.align	8
	.sectionentsize	8
        /*0000*/ 	.byte	0x73, 0x00, 0x00, 0x00, 0x00, 0x00, 0x00, 0x00, 0x00, 0x00, 0x00, 0x11, 0x25, 0x00, 0x05, 0x36


//--------------------- .nv.constant0.triton_mm   --------------------------
	.section	.nv.constant0.triton_mm,"a",@progbits
	.sectionflags	@""
	.align	4
.nv.constant0.triton_mm:
	.zero		384


//--------------------- .text.triton_mm           --------------------------
	.section	.text.triton_mm,"ax",@progbits
	.sectionflags	@"SHF_BARRIERS=1"
	.sectioninfo	@"SHI_REGISTERS=129"
	.align	128
        .global         triton_mm
        .type           triton_mm,@function
        .size           triton_mm,(.L_x_2 - triton_mm)
        .other          triton_mm,@"STO_CUDA_ENTRY STV_DEFAULT"
triton_mm:
.text.triton_mm:
[----:B------:R-:W-:Y:S02]  /*0000*/  IMAD.MOV.U32 R1, RZ, RZ, c[0x0][0x28] ;  /* 0x00000a00ff017624 */ /* 0x000fe400078e00ff */
[----:B------:R-:W1:Y:S01]  /*0010*/  S2R R7, SR_CTAID.X ;  /* 0x0000000000077919 */ /* 0x000e620000002500 */
[----:B------:R-:W-:Y:S01]  /*0020*/  IMAD.MOV.U32 R3, RZ, RZ, -0x8 ;  /* 0xfffffff8ff037424 */ /* 0x000fe200078e00ff */
[----:B------:R-:W-:Y:S01]  /*0030*/  ULDC.64 UR8, c[0x0][0x118] ;  /* 0x0000460000087ab9 */ /* 0x000fe20000000a00 */
[----:B------:R-:W-:Y:S01]  /*0040*/  IMAD.MOV.U32 R34, RZ, RZ, 0x2 ;  /* 0x00000002ff227424 */ /* 0x000fe200078e00ff */
[----:B------:R-:W2:Y:S01]  /*0050*/  S2R R15, SR_TID.X ;  /* 0x00000000000f7919 */ /* 0x000ea20000002100 */
[----:B------:R-:W-:Y:S01]  /*0060*/  IMAD.MOV.U32 R115, RZ, RZ, 0x1 ;  /* 0x00000001ff737424 */ /* 0x000fe200078e00ff */
[----:B------:R-:W-:Y:S01]  /*0070*/  CS2R R112, SRZ ;  /* 0x0000000000707805 */ /* 0x000fe2000001ff00 */
[----:B------:R-:W-:Y:S01]  /*0080*/  IMAD.MOV.U32 R111, RZ, RZ, RZ ;  /* 0x000000ffff6f7224 */ /* 0x000fe200078e00ff */
[----:B------:R-:W-:Y:S01]  /*0090*/  CS2R R48, SRZ ;  /* 0x0000000000307805 */ /* 0x000fe2000001ff00 */
[----:B------:R-:W-:Y:S01]  /*00a0*/  IMAD.MOV.U32 R114, RZ, RZ, RZ ;  /* 0x000000ffff727224 */ /* 0x000fe200078e00ff */
[----:B------:R-:W-:Y:S01]  /*00b0*/  CS2R R50, SRZ ;  /* 0x0000000000327805 */ /* 0x000fe2000001ff00 */
        /* <DEDUP_REMOVED lines=13> */
[----:B-1----:R-:W-:Y:S01]  /*0190*/  SHF.R.S32.HI R0, RZ, 0x1f, R7 ;  /* 0x0000001fff007819 */ /* 0x002fe20000011407 */
[----:B------:R-:W-:Y:S01]  /*01a0*/  CS2R R78, SRZ ;  /* 0x00000000004e7805 */ /* 0x000fe2000001ff00 */
[-C--:B------:R-:W-:Y:S01]  /*01b0*/  IABS R10, R7.reuse ;  /* 0x00000007000a7213 */ /* 0x080fe20000000000 */
[----:B------:R-:W-:Y:S01]  /*01c0*/  CS2R R80, SRZ ;  /* 0x0000000000507805 */ /* 0x000fe2000001ff00 */
[----:B------:R-:W-:Y:S01]  /*01d0*/  LEA.HI R0, R0, R7, RZ, 0x9 ;  /* 0x0000000700007211 */ /* 0x000fe200078f48ff */
[----:B--2---:R-:W-:Y:S01]  /*01e0*/  IMAD.SHL.U32 R118, R15, 0x4, RZ ;  /* 0x000000040f767824 */ /* 0x004fe200078e00ff */
[----:B------:R-:W-:Y:S01]  /*01f0*/  ISETP.GE.AND P2, PT, R7, RZ, PT ;  /* 0x000000ff0700720c */ /* 0x000fe20003f46270 */
[----:B------:R-:W-:Y:S01]  /*0200*/  IMAD.SHL.U32 R18, R15, 0x8, RZ ;  /* 0x000000080f127824 */ /* 0x000fe200078e00ff */
[----:B------:R-:W-:Y:S01]  /*0210*/  SHF.R.S32.HI R4, RZ, 0x9, R0 ;  /* 0x00000009ff047819 */ /* 0x000fe20000011400 */
[----:B------:R-:W-:Y:S01]  /*0220*/  CS2R R82, SRZ ;  /* 0x0000000000527805 */ /* 0x000fe2000001ff00 */
[----:B------:R-:W-:Y:S01]  /*0230*/  LOP3.LUT R0, R0, 0xfffffe00, RZ, 0xc0, !PT ;  /* 0xfffffe0000007812 */ /* 0x000fe200078ec0ff */
[----:B------:R-:W-:Y:S01]  /*0240*/  CS2R R84, SRZ ;  /* 0x0000000000547805 */ /* 0x000fe2000001ff00 */
[----:B------:R-:W-:Y:S01]  /*0250*/  LOP3.LUT R122, R118, 0x8, RZ, 0xc0, !PT ;  /* 0x00000008767a7812 */ /* 0x000fe200078ec0ff */
[----:B------:R-:W-:Y:S01]  /*0260*/  IMAD R2, R4, R3, 0x4 ;  /* 0x0000000404027424 */ /* 0x000fe200078e0203 */
[----:B------:R-:W-:Y:S01]  /*0270*/  LOP3.LUT R14, R18, 0x18, R15, 0x48, !PT ;  /* 0x00000018120e7812 */ /* 0x000fe200078e480f */
[----:B------:R-:W-:Y:S01]  /*0280*/  CS2R R86, SRZ ;  /* 0x0000000000567805 */ /* 0x000fe2000001ff00 */
[----:B------:R-:W-:Y:S01]  /*0290*/  CS2R R40, SRZ ;  /* 0x0000000000287805 */ /* 0x000fe2000001ff00 */
[----:B------:R-:W-:Y:S01]  /*02a0*/  CS2R R42, SRZ ;  /* 0x00000000002a7805 */ /* 0x000fe2000001ff00 */
[----:B------:R-:W-:Y:S01]  /*02b0*/  IMNMX R5, R2, 0x8, PT ;  /* 0x0000000802057817 */ /* 0x000fe20003800200 */
[----:B------:R-:W-:-:S03]  /*02c0*/  UMOV UR4, 0xffffffff ;  /* 0xffffffff00047882 */ /* 0x000fc60000000000 */
[----:B------:R-:W-:-:S04]  /*02d0*/  IABS R9, R5 ;  /* 0x0000000500097213 */ /* 0x000fc80000000000 */
[----:B------:R-:W1:Y:S08]  /*02e0*/  I2F.RP R6, R9 ;  /* 0x0000000900067306 */ /* 0x000e700000209400 */
[----:B-1----:R-:W1:Y:S02]  /*02f0*/  MUFU.RCP R6, R6 ;  /* 0x0000000600067308 */ /* 0x002e640000001000 */
[----:B-1----:R-:W-:-:S06]  /*0300*/  IADD3 R2, R6, 0xffffffe, RZ ;  /* 0x0ffffffe06027810 */ /* 0x002fcc0007ffe0ff */
[----:B------:R1:W2:Y:S02]  /*0310*/  F2I.FTZ.U32.TRUNC.NTZ R3, R2 ;  /* 0x0000000200037305 */ /* 0x0002a4000021f000 */
[----:B-1----:R-:W-:Y:S02]  /*0320*/  IMAD.MOV.U32 R2, RZ, RZ, RZ ;  /* 0x000000ffff027224 */ /* 0x002fe400078e00ff */
[----:B--2---:R-:W-:-:S04]  /*0330*/  IMAD.MOV R8, RZ, RZ, -R3 ;  /* 0x000000ffff087224 */ /* 0x004fc800078e0a03 */
[----:B------:R-:W-:Y:S02]  /*0340*/  IMAD R11, R8, R9, RZ ;  /* 0x00000009080b7224 */ /* 0x000fe400078e02ff */
[----:B------:R-:W-:Y:S01]  /*0350*/  IMAD.IADD R8, R7, 0x1, -R0 ;  /* 0x0000000107087824 */ /* 0x000fe200078e0a00 */
[----:B------:R-:W-:Y:S01]  /*0360*/  IABS R0, R5 ;  /* 0x0000000500007213 */ /* 0x000fe20000000000 */
[----:B------:R-:W-:-:S03]  /*0370*/  IMAD.HI.U32 R3, R3, R11, R2 ;  /* 0x0000000b03037227 */ /* 0x000fc600078e0002 */
[----:B------:R-:W-:Y:S01]  /*0380*/  IABS R6, R8 ;  /* 0x0000000800067213 */ /* 0x000fe20000000000 */
[----:B------:R-:W-:Y:S01]  /*0390*/  IMAD.MOV.U32 R2, RZ, RZ, R10 ;  /* 0x000000ffff027224 */ /* 0x000fe200078e000a */
[----:B------:R-:W-:Y:S01]  /*03a0*/  LOP3.LUT R8, R8, R5, RZ, 0x3c, !PT ;  /* 0x0000000508087212 */ /* 0x000fe200078e3cff */
[----:B------:R-:W-:Y:S01]  /*03b0*/  IMAD.MOV R11, RZ, RZ, -R0 ;  /* 0x000000ffff0b7224 */ /* 0x000fe200078e0a00 */
[----:B------:R-:W-:Y:S01]  /*03c0*/  LOP3.LUT R10, R15, 0x3, RZ, 0xc0, !PT ;  /* 0x000000030f0a7812 */ /* 0x000fe200078ec0ff */
[----:B------:R-:W-:Y:S01]  /*03d0*/  IMAD.HI.U32 R0, R3, R2, RZ ;  /* 0x0000000203007227 */ /* 0x000fe200078e00ff */
[----:B------:R-:W-:-:S03]  /*03e0*/  ISETP.GE.AND P4, PT, R8, RZ, PT ;  /* 0x000000ff0800720c */ /* 0x000fc60003f86270 */
[----:B------:R-:W-:-:S04]  /*03f0*/  IMAD.HI.U32 R3, R3, R6, RZ ;  /* 0x0000000603037227 */ /* 0x000fc800078e00ff */
[-C--:B------:R-:W-:Y:S02]  /*0400*/  IMAD R0, R0, R11.reuse, R2 ;  /* 0x0000000b00007224 */ /* 0x080fe400078e0202 */
[----:B------:R-:W-:Y:S01]  /*0410*/  IMAD R2, R3, R11, R6 ;  /* 0x0000000b03027224 */ /* 0x000fe200078e0206 */
[----:B------:R-:W-:Y:S02]  /*0420*/  SHF.R.U32.HI R6, RZ, 0x2, R15 ;  /* 0x00000002ff067819 */ /* 0x000fe4000001160f */
[C---:B------:R-:W-:Y:S02]  /*0430*/  ISETP.GT.U32.AND P0, PT, R9.reuse, R0, PT ;  /* 0x000000000900720c */ /* 0x040fe40003f04070 */
[----:B------:R-:W-:-:S11]  /*0440*/  ISETP.GT.U32.AND P3, PT, R9, R2, PT ;  /* 0x000000020900720c */ /* 0x000fd60003f64070 */
[--C-:B------:R-:W-:Y:S02]  /*0450*/  @!P0 IMAD.IADD R0, R0, 0x1, -R9.reuse ;  /* 0x0000000100008824 */ /* 0x100fe400078e0a09 */
[----:B------:R-:W-:Y:S01]  /*0460*/  @!P3 IMAD.IADD R2, R2, 0x1, -R9 ;  /* 0x000000010202b824 */ /* 0x000fe200078e0a09 */
[----:B------:R-:W-:Y:S02]  /*0470*/  @!P3 IADD3 R3, R3, 0x1, RZ ;  /* 0x000000010303b810 */ /* 0x000fe40007ffe0ff */
[----:B------:R-:W-:Y:S02]  /*0480*/  ISETP.GT.U32.AND P1, PT, R9, R0, PT ;  /* 0x000000000900720c */ /* 0x000fe40003f24070 */
[----:B------:R-:W-:-:S11]  /*0490*/  ISETP.GE.U32.AND P0, PT, R2, R9, PT ;  /* 0x000000090200720c */ /* 0x000fd60003f06070 */
[----:B------:R-:W-:Y:S02]  /*04a0*/  @!P1 IMAD.IADD R0, R0, 0x1, -R9 ;  /* 0x0000000100009824 */ /* 0x000fe400078e0a09 */
[----:B------:R-:W-:Y:S02]  /*04b0*/  @P0 IADD3 R3, R3, 0x1, RZ ;  /* 0x0000000103030810 */ /* 0x000fe40007ffe0ff */
[----:B------:R-:W-:Y:S01]  /*04c0*/  ISETP.NE.AND P0, PT, R5, RZ, PT ;  /* 0x000000ff0500720c */ /* 0x000fe20003f05270 */
[----:B------:R-:W-:Y:S01]  /*04d0*/  @!P2 IMAD.MOV R0, RZ, RZ, -R0 ;  /* 0x000000ffff00a224 */ /* 0x000fe200078e0a00 */
[----:B------:R-:W-:Y:S01]  /*04e0*/  LOP3.LUT R5, RZ, R5, RZ, 0x33, !PT ;  /* 0x00000005ff057212 */ /* 0x000fe200078e33ff */
[----:B------:R-:W-:-:S03]  /*04f0*/  IMAD.MOV.U32 R2, RZ, RZ, R3 ;  /* 0x000000ffff027224 */ /* 0x000fc600078e0003 */
[----:B------:R-:W-:Y:S01]  /*0500*/  SEL R3, R5, R0, !P0 ;  /* 0x0000000005037207 */ /* 0x000fe20004000000 */
[----:B------:R-:W-:Y:S01]  /*0510*/  @!P4 IMAD.MOV R2, RZ, RZ, -R2 ;  /* 0x000000ffff02c224 */ /* 0x000fe200078e0a02 */
[----:B------:R-:W-:-:S03]  /*0520*/  SHF.R.U32.HI R0, RZ, 0x1, R15 ;  /* 0x00000001ff007819 */ /* 0x000fc6000001160f */
[----:B------:R-:W-:Y:S01]  /*0530*/  IMAD R3, R4, 0x8, R3 ;  /* 0x0000000804037824 */ /* 0x000fe200078e0203 */
[----:B------:R-:W-:Y:S02]  /*0540*/  SEL R2, R5, R2, !P0 ;  /* 0x0000000205027207 */ /* 0x000fe40004000000 */
[----:B------:R-:W-:Y:S01]  /*0550*/  LOP3.LUT R13, R0, 0x8, RZ, 0xc0, !PT ;  /* 0x00000008000d7812 */ /* 0x000fe200078ec0ff */
[----:B------:R-:W-:Y:S01]  /*0560*/  IMAD.SHL.U32 R110, R3, 0x80, RZ ;  /* 0x00000080036e7824 */ /* 0x000fe200078e00ff */
[----:B------:R-:W-:Y:S01]  /*0570*/  SGXT.U32 R5, R6, 0x5 ;  /* 0x000000050605781a */ /* 0x000fe20000000000 */
[----:B------:R-:W-:Y:S01]  /*0580*/  IMAD.SHL.U32 R109, R2, 0x40, RZ ;  /* 0x00000040026d7824 */ /* 0x000fe200078e00ff */
[----:B------:R-:W-:Y:S02]  /*0590*/  SHF.R.S32.HI R0, RZ, 0x19, R2 ;  /* 0x00000019ff007819 */ /* 0x000fe40000011402 */
[----:B------:R-:W-:Y:S01]  /*05a0*/  SHF.R.S32.HI R9, RZ, 0x18, R3 ;  /* 0x00000018ff097819 */ /* 0x000fe20000011403 */
[----:B------:R-:W-:Y:S01]  /*05b0*/  IMAD R126, R5, 0x20, R14 ;  /* 0x00000020057e7824 */ /* 0x000fe200078e020e */
[----:B------:R-:W-:-:S02]  /*05c0*/  SGXT R2, R0, 0x1 ;  /* 0x000000010002781a */ /* 0x000fc40000000200 */
[-C--:B------:R-:W-:Y:S01]  /*05d0*/  LOP3.LUT R3, R109, R5.reuse, RZ, 0xfc, !PT ;  /* 0x000000056d037212 */ /* 0x080fe200078efcff */
[----:B------:R-:W-:Y:S01]  /*05e0*/  IMAD.SHL.U32 R126, R126, 0x2, RZ ;  /* 0x000000027e7e7824 */ /* 0x000fe200078e00ff */
[----:B------:R-:W-:Y:S02]  /*05f0*/  SGXT R9, R9, 0x1 ;  /* 0x000000010909781a */ /* 0x000fe40000000200 */
[----:B------:R-:W-:Y:S02]  /*0600*/  LOP3.LUT R0, R110, R5, RZ, 0xfc, !PT ;  /* 0x000000056e007212 */ /* 0x000fe400078efcff */
[----:B------:R-:W-:Y:S02]  /*0610*/  LEA.HI R6, R2, R3, RZ, 0xc ;  /* 0x0000000302067211 */ /* 0x000fe400078f60ff */
[----:B------:R-:W-:Y:S02]  /*0620*/  LOP3.LUT R2, R110, 0x60, R5, 0xfe, !PT ;  /* 0x000000606e027812 */ /* 0x000fe400078efe05 */
[----:B------:R-:W-:-:S02]  /*0630*/  LEA.HI R4, R9, R0, RZ, 0x9 ;  /* 0x0000000009047211 */ /* 0x000fc400078f48ff */
[----:B------:R-:W-:Y:S02]  /*0640*/  LOP3.LUT R11, R13, 0x10, R118, 0xf8, !PT ;  /* 0x000000100d0b7812 */ /* 0x000fe400078ef876 */
[----:B------:R-:W-:Y:S02]  /*0650*/  LOP3.LUT R8, R6, 0x1ff000, RZ, 0xc0, !PT ;  /* 0x001ff00006087812 */ /* 0x000fe400078ec0ff */
[----:B------:R-:W-:Y:S02]  /*0660*/  LEA.HI R6, R9, R2, RZ, 0x9 ;  /* 0x0000000209067211 */ /* 0x000fe400078f48ff */
[----:B------:R-:W-:Y:S01]  /*0670*/  LOP3.LUT R7, R4, 0x1ffe00, RZ, 0xc0, !PT ;  /* 0x001ffe0004077812 */ /* 0x000fe200078ec0ff */
[----:B------:R-:W-:Y:S01]  /*0680*/  IMAD.IADD R12, R3, 0x1, -R8 ;  /* 0x00000001030c7824 */ /* 0x000fe200078e0a08 */
[----:B------:R-:W-:Y:S02]  /*0690*/  LOP3.LUT R122, R11, 0x10, R122, 0x1e, !PT ;  /* 0x000000100b7a7812 */ /* 0x000fe400078e1e7a */
[----:B------:R-:W-:Y:S01]  /*06a0*/  LOP3.LUT R11, R6, 0x1ffe00, RZ, 0xc0, !PT ;  /* 0x001ffe00060b7812 */ /* 0x000fe200078ec0ff */
[----:B------:R-:W-:Y:S01]  /*06b0*/  IMAD.IADD R6, R0, 0x1, -R7 ;  /* 0x0000000100067824 */ /* 0x000fe200078e0a07 */
[----:B------:R-:W-:Y:S01]  /*06c0*/  SHF.R.U32.HI R3, RZ, 0x2, R15 ;  /* 0x00000002ff037819 */ /* 0x000fe2000001160f */
[----:B------:R-:W-:Y:S01]  /*06d0*/  IMAD R29, R12, 0x2800, RZ ;  /* 0x000028000c1d7824 */ /* 0x000fe200078e02ff */
[----:B------:R-:W-:Y:S01]  /*06e0*/  LOP3.LUT R0, R15, 0x8, RZ, 0xc0, !PT ;  /* 0x000000080f007812 */ /* 0x000fe200078ec0ff */
[----:B------:R-:W-:Y:S01]  /*06f0*/  IMAD.IADD R8, R2, 0x1, -R11 ;  /* 0x0000000102087824 */ /* 0x000fe200078e0a0b */
[----:B------:R-:W-:Y:S01]  /*0700*/  LOP3.LUT R4, R110, 0x40, R5, 0xfe, !PT ;  /* 0x000000406e047812 */ /* 0x000fe200078efe05 */
[----:B------:R-:W-:Y:S01]  /*0710*/  IMAD.WIDE.U32 R10, R10, 0x10, RZ ;  /* 0x000000100a0a7825 */ /* 0x000fe200078e00ff */
[----:B------:R-:W-:-:S02]  /*0720*/  LOP3.LUT R0, R0, 0x10, R3, 0xf8, !PT ;  /* 0x0000001000007812 */ /* 0x000fc400078ef803 */
[C---:B------:R-:W-:Y:S01]  /*0730*/  LOP3.LUT R117, R3.reuse, 0x8, RZ, 0xc0, !PT ;  /* 0x0000000803757812 */ /* 0x040fe200078ec0ff */
[----:B------:R-:W-:Y:S01]  /*0740*/  IMAD R27, R8, 0x2800, RZ ;  /* 0x00002800081b7824 */ /* 0x000fe200078e02ff */
[----:B------:R-:W-:Y:S01]  /*0750*/  LOP3.LUT R7, R0, 0x7, R15, 0xf8, !PT ;  /* 0x0000000700077812 */ /* 0x000fe200078ef80f */
[----:B------:R-:W-:Y:S01]  /*0760*/  IMAD R17, R6, 0x2800, RZ ;  /* 0x0000280006117824 */ /* 0x000fe200078e02ff */
[----:B------:R-:W-:Y:S02]  /*0770*/  LOP3.LUT R125, R3, 0x10, RZ, 0xc0, !PT ;  /* 0x00000010037d7812 */ /* 0x000fe400078ec0ff */
[----:B------:R-:W-:Y:S02]  /*0780*/  LOP3.LUT R0, R110, 0x20, R5, 0xfe, !PT ;  /* 0x000000206e007812 */ /* 0x000fe400078efe05 */
[----:B------:R-:W-:Y:S02]  /*0790*/  LEA.HI R3, R9, R4, RZ, 0x9 ;  /* 0x0000000409037211 */ /* 0x000fe400078f48ff */
[----:B------:R-:W-:-:S02]  /*07a0*/  LOP3.LUT R124, R13, 0x18, R118, 0x78, !PT ;  /* 0x000000180d7c7812 */ /* 0x000fc400078e7876 */
[----:B------:R-:W-:Y:S02]  /*07b0*/  LEA.HI R2, R9, R0, RZ, 0x9 ;  /* 0x0000000009027211 */ /* 0x000fe400078f48ff */
[----:B------:R-:W-:Y:S02]  /*07c0*/  LOP3.LUT R13, R3, 0x1ffe00, RZ, 0xc0, !PT ;  /* 0x001ffe00030d7812 */ /* 0x000fe400078ec0ff */
[----:B------:R-:W-:Y:S01]  /*07d0*/  LOP3.LUT R9, R2, 0x1ffe00, RZ, 0xc0, !PT ;  /* 0x001ffe0002097812 */ /* 0x000fe200078ec0ff */
[----:B------:R-:W-:Y:S01]  /*07e0*/  IMAD.WIDE R2, R29, 0x2, RZ ;  /* 0x000000021d027825 */ /* 0x000fe200078e02ff */
[----:B------:R-:W-:Y:S02]  /*07f0*/  LOP3.LUT R16, R109, 0x20, R5, 0xfe, !PT ;  /* 0x000000206d107812 */ /* 0x000fe400078efe05 */
[----:B------:R-:W-:Y:S01]  /*0800*/  LOP3.LUT R20, R17, 0x18, R18, 0xf8, !PT ;  /* 0x0000001811147812 */ /* 0x000fe200078ef812 */
[----:B------:R-:W-:Y:S01]  /*0810*/  IMAD.IADD R13, R4, 0x1, -R13 ;  /* 0x00000001040d7824 */ /* 0x000fe200078e0a0d */
[----:B------:R-:W-:Y:S01]  /*0820*/  LOP3.LUT R5, R10, R2, RZ, 0xfc, !PT ;  /* 0x000000020a057212 */ /* 0x000fe200078efcff */
[----:B------:R-:W-:Y:S01]  /*0830*/  IMAD.IADD R9, R0, 0x1, -R9 ;  /* 0x0000000100097824 */ /* 0x000fe200078e0a09 */
[----:B------:R-:W-:Y:S01]  /*0840*/  PRMT R0, R16, 0x9910, RZ ;  /* 0x0000991010007816 */ /* 0x000fe200000000ff */
[----:B------:R-:W-:Y:S01]  /*0850*/  IMAD R21, R13, 0x2800, RZ ;  /* 0x000028000d157824 */ /* 0x000fe200078e02ff */
[----:B------:R-:W-:Y:S01]  /*0860*/  LOP3.LUT R105, R11, R3, RZ, 0xfc, !PT ;  /* 0x000000030b697212 */ /* 0x000fe200078efcff */
[----:B------:R-:W-:Y:S01]  /*0870*/  IMAD R19, R9, 0x2800, RZ ;  /* 0x0000280009137824 */ /* 0x000fe200078e02ff */
[----:B------:R-:W-:Y:S01]  /*0880*/  SHF.R.S32.HI R0, RZ, 0xf, R0 ;  /* 0x0000000fff007819 */ /* 0x000fe20000011400 */
[----:B------:R-:W-:Y:S01]  /*0890*/  IMAD.WIDE R8, R21, 0x2, RZ ;  /* 0x0000000215087825 */ /* 0x000fe200078e02ff */
[----:B------:R-:W-:-:S02]  /*08a0*/  LOP3.LUT R118, R118, 0x18, R15, 0x48, !PT ;  /* 0x0000001876767812 */ /* 0x000fc400078e480f */
[--C-:B------:R-:W-:Y:S01]  /*08b0*/  LOP3.LUT R117, R117, 0x7, R15.reuse, 0xf8, !PT ;  /* 0x0000000775757812 */ /* 0x100fe200078ef80f */
[----:B------:R-:W-:Y:S01]  /*08c0*/  IMAD.WIDE R2, R27, 0x2, RZ ;  /* 0x000000021b027825 */ /* 0x000fe200078e02ff */
[----:B------:R-:W-:Y:S02]  /*08d0*/  LOP3.LUT R101, R11, R9, RZ, 0xfc, !PT ;  /* 0x000000090b657212 */ /* 0x000fe400078efcff */
[----:B------:R-:W-:Y:S01]  /*08e0*/  LOP3.LUT R9, R0, 0xffff, RZ, 0xc0, !PT ;  /* 0x0000ffff00097812 */ /* 0x000fe200078ec0ff */
[----:B------:R-:W-:Y:S01]  /*08f0*/  IMAD.WIDE R12, R19, 0x2, RZ ;  /* 0x00000002130c7825 */ /* 0x000fe200078e02ff */
[----:B------:R-:W-:Y:S02]  /*0900*/  LOP3.LUT R125, R125, 0xf, R15, 0xf8, !PT ;  /* 0x0000000f7d7d7812 */ /* 0x000fe400078ef80f */
[----:B------:R-:W-:Y:S01]  /*0910*/  LEA.HI R9, R9, R16, RZ, 0x1c ;  /* 0x0000001009097211 */ /* 0x000fe200078fe0ff */
[----:B------:R-:W-:Y:S01]  /*0920*/  IMAD.WIDE R14, R17, 0x2, RZ ;  /* 0x00000002110e7825 */ /* 0x000fe200078e02ff */
[----:B------:R-:W-:-:S02]  /*0930*/  LOP3.LUT R103, R11, R3, RZ, 0xfc, !PT ;  /* 0x000000030b677212 */ /* 0x000fc400078efcff */
[----:B------:R-:W-:Y:S01]  /*0940*/  LOP3.LUT R9, R9, 0xf000, RZ, 0xc0, !PT ;  /* 0x0000f00009097812 */ /* 0x000fe200078ec0ff */
[----:B------:R-:W-:Y:S01]  /*0950*/  IMAD.SHL.U32 R117, R117, 0x20, RZ ;  /* 0x0000002075757824 */ /* 0x000fe200078e00ff */
[----:B------:R-:W-:Y:S01]  /*0960*/  LOP3.LUT R6, R10, R12, RZ, 0xfc, !PT ;  /* 0x0000000c0a067212 */ /* 0x000fe200078efcff */
[----:B------:R-:W-:Y:S01]  /*0970*/  IMAD.SHL.U32 R125, R125, 0x20, RZ ;  /* 0x000000207d7d7824 */ /* 0x000fe200078e00ff */
[----:B------:R-:W-:Y:S01]  /*0980*/  LOP3.LUT R3, R11, R13, RZ, 0xfc, !PT ;  /* 0x0000000d0b037212 */ /* 0x000fe200078efcff */
[----:B------:R-:W-:Y:S01]  /*0990*/  IMAD.MOV R9, RZ, RZ, -R9 ;  /* 0x000000ffff097224 */ /* 0x000fe200078e0a09 */
[----:B------:R-:W-:Y:S01]  /*09a0*/  SHF.R.S32.HI R23, RZ, 0x1f, R17 ;  /* 0x0000001fff177819 */ /* 0x000fe20000011411 */
[----:B------:R-:W-:Y:S01]  /*09b0*/  IMAD.WIDE R12, R20, R34, c[0x0][0x160] ;  /* 0x00005800140c7625 */ /* 0x000fe200078e0222 */
[----:B------:R-:W-:Y:S02]  /*09c0*/  LOP3.LUT R17, R19, 0x18, R18, 0xf8, !PT ;  /* 0x0000001813117812 */ /* 0x000fe400078ef812 */
[----:B------:R-:W-:-:S02]  /*09d0*/  PRMT R9, R9, 0x7710, RZ ;  /* 0x0000771009097816 */ /* 0x000fc400000000ff */
[C---:B------:R-:W-:Y:S01]  /*09e0*/  LOP3.LUT R4, R10.reuse, R8, RZ, 0xfc, !PT ;  /* 0x000000080a047212 */ /* 0x040fe200078efcff */
[----:B------:R1:W-:Y:S01]  /*09f0*/  LDGSTS.E.BYPASS.128 [R126], [R12.64] ;  /* 0x000000000c7e7fae */ /* 0x0003e2000b901c48 */
[----:B------:R-:W-:Y:S01]  /*0a00*/  LOP3.LUT R8, R10, R14, RZ, 0xfc, !PT ;  /* 0x0000000e0a087212 */ /* 0x000fe200078efcff */
[----:B------:R-:W-:Y:S01]  /*0a10*/  IMAD.IADD R16, R16, 0x1, R9 ;  /* 0x0000000110107824 */ /* 0x000fe200078e0209 */
[----:B------:R-:W-:Y:S01]  /*0a20*/  LOP3.LUT R0, R11, R15, RZ, 0xfc, !PT ;  /* 0x0000000f0b007212 */ /* 0x000fe200078efcff */
[C---:B------:R-:W-:Y:S01]  /*0a30*/  IMAD.WIDE R14, R17.reuse, R34, c[0x0][0x160] ;  /* 0x00005800110e7625 */ /* 0x040fe200078e0222 */
[----:B------:R-:W-:Y:S02]  /*0a40*/  SHF.R.S32.HI R26, RZ, 0x1f, R19 ;  /* 0x0000001fff1a7819 */ /* 0x000fe40000011413 */
[----:B------:R-:W-:Y:S02]  /*0a50*/  LEA R22, P0, R20, c[0x0][0x160], 0x1 ;  /* 0x0000580014167a11 */ /* 0x000fe400078008ff */
[----:B------:R-:W-:Y:S01]  /*0a60*/  LEA R24, P1, R17, c[0x0][0x160], 0x1 ;  /* 0x0000580011187a11 */ /* 0x000fe200078208ff */
[----:B------:R2:W-:Y:S01]  /*0a70*/  LDGSTS.E.BYPASS.128 [R126+0x800], [R14.64] ;  /* 0x008000000e7e7fae */ /* 0x0005e2000b901c48 */
[----:B------:R-:W-:-:S02]  /*0a80*/  LOP3.LUT R9, R21, 0x18, R18, 0xf8, !PT ;  /* 0x0000001815097812 */ /* 0x000fc400078ef812 */
[----:B-1----:R-:W-:Y:S02]  /*0a90*/  PRMT R12, R16, 0x9910, RZ ;  /* 0x00009910100c7816 */ /* 0x002fe400000000ff */
[----:B------:R-:W-:Y:S02]  /*0aa0*/  LEA.HI.X R23, R20, c[0x0][0x164], R23, 0x1, P0 ;  /* 0x0000590014177a11 */ /* 0x000fe400000f0c17 */
[----:B------:R-:W-:Y:S02]  /*0ab0*/  LEA.HI.X R25, R17, c[0x0][0x164], R26, 0x1, P1 ;  /* 0x0000590011197a11 */ /* 0x000fe400008f0c1a */
[----:B------:R-:W-:Y:S02]  /*0ac0*/  SHF.R.S32.HI R20, RZ, 0x1f, R21 ;  /* 0x0000001fff147819 */ /* 0x000fe40000011415 */
[----:B------:R-:W-:Y:S01]  /*0ad0*/  LEA R26, P0, R9, c[0x0][0x160], 0x1 ;  /* 0x00005800091a7a11 */ /* 0x000fe200078008ff */
[----:B--2---:R-:W-:Y:S01]  /*0ae0*/  IMAD.MOV.U32 R14, RZ, RZ, R12 ;  /* 0x000000ffff0e7224 */ /* 0x004fe200078e000c */
[--C-:B------:R-:W-:Y:S01]  /*0af0*/  LOP3.LUT R19, R29, 0x18, R18.reuse, 0xf8, !PT ;  /* 0x000000181d137812 */ /* 0x100fe200078ef812 */
[----:B------:R-:W-:Y:S01]  /*0b00*/  IMAD.WIDE R12, R9, R34, c[0x0][0x160] ;  /* 0x00005800090c7625 */ /* 0x000fe200078e0222 */
[----:B------:R-:W-:-:S02]  /*0b10*/  LOP3.LUT R17, R27, 0x18, R18, 0xf8, !PT ;  /* 0x000000181b117812 */ /* 0x000fc400078ef812 */
[----:B------:R-:W-:Y:S02]  /*0b20*/  SHF.R.S32.HI R16, RZ, 0x1f, R27 ;  /* 0x0000001fff107819 */ /* 0x000fe4000001141b */
[----:B------:R-:W-:Y:S01]  /*0b30*/  LEA.HI.X R27, R9, c[0x0][0x164], R20, 0x1, P0 ;  /* 0x00005900091b7a11 */ /* 0x000fe200000f0c14 */
[----:B------:R-:W-:Y:S01]  /*0b40*/  IMAD R9, R14, 0x2800, RZ ;  /* 0x000028000e097824 */ /* 0x000fe200078e02ff */
[----:B------:R-:W-:Y:S01]  /*0b50*/  SHF.R.S32.HI R32, RZ, 0x1f, R29 ;  /* 0x0000001fff207819 */ /* 0x000fe2000001141d */
[----:B------:R-:W-:Y:S01]  /*0b60*/  IMAD.WIDE R14, R17, R34, c[0x0][0x160] ;  /* 0x00005800110e7625 */ /* 0x000fe200078e0222 */
[----:B------:R-:W-:Y:S01]  /*0b70*/  LEA R30, P0, R19, c[0x0][0x168], 0x1 ;  /* 0x00005a00131e7a11 */ /* 0x000fe200078008ff */
[----:B------:R1:W-:Y:S01]  /*0b80*/  LDGSTS.E.BYPASS.128 [R126+0x1000], [R12.64] ;  /* 0x010000000c7e7fae */ /* 0x0003e2000b901c48 */
[----:B------:R-:W-:Y:S01]  /*0b90*/  LEA R28, P1, R17, c[0x0][0x160], 0x1 ;  /* 0x00005800111c7a11 */ /* 0x000fe200078208ff */
[----:B------:R-:W-:Y:S01]  /*0ba0*/  IMAD.WIDE R20, R9, 0x2, RZ ;  /* 0x0000000209147825 */ /* 0x000fe200078e02ff */
[----:B------:R-:W-:Y:S01]  /*0bb0*/  LEA.HI.X R31, R19, c[0x0][0x16c], R32, 0x1, P0 ;  /* 0x00005b00131f7a11 */ /* 0x000fe200000f0c20 */
[----:B------:R1:W-:Y:S01]  /*0bc0*/  LDGSTS.E.BYPASS.128 [R126+0x1800], [R14.64] ;  /* 0x018000000e7e7fae */ /* 0x0003e2000b901c48 */
[----:B------:R-:W-:-:S02]  /*0bd0*/  LOP3.LUT R32, R9, 0x18, R18, 0xf8, !PT ;  /* 0x0000001809207812 */ /* 0x000fc400078ef812 */
[----:B------:R-:W-:Y:S01]  /*0be0*/  LEA.HI.X R29, R17, c[0x0][0x164], R16, 0x1, P1 ;  /* 0x00005900111d7a11 */ /* 0x000fe200008f0c10 */
[-C--:B------:R-:W-:Y:S01]  /*0bf0*/  IMAD.WIDE R16, R19, R34.reuse, c[0x0][0x168] ;  /* 0x00005a0013107625 */ /* 0x080fe200078e0222 */
[----:B------:R-:W0:Y:S01]  /*0c00*/  LDGDEPBAR ;  /* 0x00000000000079af */ /* 0x000e220000000000 */
[----:B------:R-:W-:Y:S02]  /*0c10*/  SHF.R.S32.HI R9, RZ, 0x1f, R9 ;  /* 0x0000001fff097819 */ /* 0x000fe40000011409 */
[C---:B------:R-:W-:Y:S01]  /*0c20*/  IMAD.WIDE R18, R32.reuse, R34, c[0x0][0x168] ;  /* 0x00005a0020127625 */ /* 0x040fe200078e0222 */
[----:B------:R2:W-:Y:S01]  /*0c30*/  LDGSTS.E.BYPASS.128 [R126+0x4000], [R16.64] ;  /* 0x04000000107e7fae */ /* 0x0005e2000b901c48 */
[----:B------:R-:W-:Y:S01]  /*0c40*/  LEA R36, P0, R32, c[0x0][0x168], 0x1 ;  /* 0x00005a0020247a11 */ /* 0x000fe200078008ff */
[----:B------:R-:W-:Y:S01]  /*0c50*/  CS2R R34, SRZ ;  /* 0x0000000000227805 */ /* 0x000fe2000001ff00 */
[----:B------:R-:W-:Y:S01]  /*0c60*/  LOP3.LUT R2, R10, R2, RZ, 0xfc, !PT ;  /* 0x000000020a027212 */ /* 0x000fe200078efcff */
[----:B------:R3:W-:Y:S01]  /*0c70*/  LDGSTS.E.BYPASS.128 [R126+0x4800], [R18.64] ;  /* 0x04800000127e7fae */ /* 0x0007e2000b901c48 */
[----:B------:R-:W-:-:S02]  /*0c80*/  LEA.HI.X R37, R32, c[0x0][0x16c], R9, 0x1, P0 ;  /* 0x00005b0020257a11 */ /* 0x000fc400000f0c09 */
[----:B------:R-:W-:Y:S01]  /*0c90*/  IADD3 R5, P3, R5, c[0x0][0x168], RZ ;  /* 0x00005a0005057a10 */ /* 0x000fe20007f7e0ff */
[----:B------:R-:W0:Y:S01]  /*0ca0*/  LDGDEPBAR ;  /* 0x00000000000079af */ /* 0x000e220000000000 */
[----:B------:R-:W-:Y:S01]  /*0cb0*/  IADD3 R2, P4, R2, c[0x0][0x160], RZ ;  /* 0x0000580002027a10 */ /* 0x000fe20007f9e0ff */
[----:B------:R-:W-:Y:S01]  /*0cc0*/  CS2R R32, SRZ ;  /* 0x0000000000207805 */ /* 0x000fe2000001ff00 */
[----:B------:R-:W-:Y:S01]  /*0cd0*/  IADD3 R106, P6, R5, 0x80, RZ ;  /* 0x00000080056a7810 */ /* 0x000fe20007fde0ff */
[----:B------:R-:W-:Y:S01]  /*0ce0*/  BAR.SYNC.DEFER_BLOCKING 0x0 ;  /* 0x0000000000007b1d */ /* 0x000fe20000010000 */
[----:B------:R-:W-:Y:S01]  /*0cf0*/  IADD3 R4, P0, R4, c[0x0][0x160], RZ ;  /* 0x0000580004047a10 */ /* 0x000fe20007f1e0ff */
[----:B--2---:R-:W-:Y:S01]  /*0d00*/  CS2R R16, SRZ ;  /* 0x0000000000107805 */ /* 0x004fe2000001ff00 */
[----:B------:R-:W-:Y:S01]  /*0d10*/  IADD3 R104, P5, R2, 0x80, RZ ;  /* 0x0000008002687810 */ /* 0x000fe20007fbe0ff */
[----:B---3--:R-:W-:Y:S01]  /*0d20*/  CS2R R18, SRZ ;  /* 0x0000000000127805 */ /* 0x008fe2000001ff00 */
[----:B------:R-:W-:-:S02]  /*0d30*/  LOP3.LUT R108, R10, R20, RZ, 0xfc, !PT ;  /* 0x000000140a6c7212 */ /* 0x000fc400078efcff */
[----:B------:R-:W-:Y:S02]  /*0d40*/  IADD3.X R105, RZ, c[0x0][0x16c], R105, P6, P3 ;  /* 0x00005b00ff697a10 */ /* 0x000fe400037e6469 */
[----:B------:R-:W-:Y:S02]  /*0d50*/  IADD3 R102, P3, R4, 0x80, RZ ;  /* 0x0000008004667810 */ /* 0x000fe40007f7e0ff */
[----:B------:R-:W-:Y:S02]  /*0d60*/  IADD3.X R103, RZ, c[0x0][0x164], R103, P5, P4 ;  /* 0x00005900ff677a10 */ /* 0x000fe40002fe8467 */
[----:B------:R-:W-:Y:S02]  /*0d70*/  IADD3 R6, P1, R6, c[0x0][0x160], RZ ;  /* 0x0000580006067a10 */ /* 0x000fe40007f3e0ff */
[----:B------:R-:W-:Y:S02]  /*0d80*/  IADD3 R2, P2, R8, c[0x0][0x160], RZ ;  /* 0x0000580008027a10 */ /* 0x000fe40007f5e0ff */
[----:B------:R-:W-:-:S02]  /*0d90*/  IADD3 R108, P4, R108, c[0x0][0x168], RZ ;  /* 0x00005a006c6c7a10 */ /* 0x000fc40007f9e0ff */
[----:B------:R-:W-:Y:S02]  /*0da0*/  IADD3.X R101, RZ, c[0x0][0x164], R101, P3, P0 ;  /* 0x00005900ff657a10 */ /* 0x000fe40001fe0465 */
[----:B------:R-:W-:Y:S02]  /*0db0*/  LOP3.LUT R107, R11, R21, RZ, 0xfc, !PT ;  /* 0x000000150b6b7212 */ /* 0x000fe400078efcff */
[----:B------:R-:W-:Y:S01]  /*0dc0*/  LEA R7, R7, 0x400, 0x5 ;  /* 0x0000040007077811 */ /* 0x000fe200078e28ff */
[----:B------:R-:W-:Y:S01]  /*0dd0*/  @!PT LDS RZ, [RZ] ;  /* 0x00000000fffff984 */ /* 0x000fe20000000800 */
[----:B------:R-:W-:Y:S01]  /*0de0*/  @!PT LDS RZ, [RZ] ;  /* 0x00000000fffff984 */ /* 0x000fe20000000800 */
[----:B------:R-:W-:Y:S01]  /*0df0*/  @!PT LDS RZ, [RZ] ;  /* 0x00000000fffff984 */ /* 0x000fe20000000800 */
[----:B------:R2:W-:Y:S01]  /*0e00*/  LDGSTS.E.BYPASS.128 [R126+0x2000], [R22.64+0x40] ;  /* 0x02000040167e7fae */ /* 0x0005e2000b901c48 */
[----:B------:R-:W-:Y:S01]  /*0e10*/  IADD3 R100, P6, R6, 0x80, RZ ;  /* 0x0000008006647810 */ /* 0x000fe20007fde0ff */
[----:B------:R-:W-:Y:S01]  /*0e20*/  CS2R R20, SRZ ;  /* 0x0000000000147805 */ /* 0x000fe2000001ff00 */
[----:B------:R-:W-:Y:S01]  /*0e30*/  IADD3 R2, P5, R2, 0x80, RZ ;  /* 0x0000008002027810 */ /* 0x000fe20007fbe0ff */
[----:B------:R3:W-:Y:S01]  /*0e40*/  LDGSTS.E.BYPASS.128 [R126+0x2800], [R24.64+0x40] ;  /* 0x02800040187e7fae */ /* 0x0007e2000b901c48 */
[----:B------:R-:W-:-:S02]  /*0e50*/  IADD3 R108, P0, R108, 0x80, RZ ;  /* 0x000000806c6c7810 */ /* 0x000fc40007f1e0ff */
[----:B------:R-:W-:Y:S01]  /*0e60*/  LOP3.LUT R120, R7, R124, RZ, 0xfc, !PT ;  /* 0x0000007c07787212 */ /* 0x000fe200078efcff */
[----:B------:R4:W-:Y:S01]  /*0e70*/  LDGSTS.E.BYPASS.128 [R126+0x3000], [R26.64+0x40] ;  /* 0x030000401a7e7fae */ /* 0x0009e2000b901c48 */
[----:B------:R-:W-:Y:S02]  /*0e80*/  LOP3.LUT R119, R122, R7, RZ, 0xfc, !PT ;  /* 0x000000077a777212 */ /* 0x000fe400078efcff */
[-C--:B------:R-:W-:Y:S01]  /*0e90*/  LOP3.LUT R123, R124, R125.reuse, RZ, 0xfc, !PT ;  /* 0x0000007d7c7b7212 */ /* 0x080fe200078efcff */
[----:B------:R1:W-:Y:S01]  /*0ea0*/  LDGSTS.E.BYPASS.128 [R126+0x3800], [R28.64+0x40] ;  /* 0x038000401c7e7fae */ /* 0x0003e2000b901c48 */
[----:B--2---:R-:W-:Y:S01]  /*0eb0*/  CS2R R22, SRZ ;  /* 0x0000000000167805 */ /* 0x004fe2000001ff00 */
[----:B------:R-:W-:Y:S02]  /*0ec0*/  LOP3.LUT R121, R122, R125, RZ, 0xfc, !PT ;  /* 0x0000007d7a797212 */ /* 0x000fe400078efcff */
[----:B------:R-:W0:Y:S01]  /*0ed0*/  LDGDEPBAR ;  /* 0x00000000000079af */ /* 0x000e220000000000 */
[----:B---3--:R-:W-:Y:S01]  /*0ee0*/  CS2R R24, SRZ ;  /* 0x0000000000187805 */ /* 0x008fe2000001ff00 */
[----:B------:R-:W-:-:S02]  /*0ef0*/  LOP3.LUT R116, R118, R117, RZ, 0xfc, !PT ;  /* 0x0000007576747212 */ /* 0x000fc400078efcff */
[----:B------:R2:W-:Y:S01]  /*0f00*/  LDGSTS.E.BYPASS.128 [R126+0x5000], [R30.64+0x40] ;  /* 0x050000401e7e7fae */ /* 0x0005e2000b901c48 */
[----:B----4-:R-:W-:Y:S01]  /*0f10*/  CS2R R26, SRZ ;  /* 0x00000000001a7805 */ /* 0x010fe2000001ff00 */
[----:B------:R-:W-:Y:S02]  /*0f20*/  IADD3.X R3, RZ, c[0x0][0x164], R3, P6, P1 ;  /* 0x00005900ff037a10 */ /* 0x000fe400037e2403 */
[----:B------:R3:W-:Y:S01]  /*0f30*/  LDGSTS.E.BYPASS.128 [R126+0x5800], [R36.64+0x40] ;  /* 0x05800040247e7fae */ /* 0x0007e2000b901c48 */
[----:B-1----:R-:W-:Y:S01]  /*0f40*/  CS2R R28, SRZ ;  /* 0x00000000001c7805 */ /* 0x002fe2000001ff00 */
[----:B------:R-:W-:Y:S02]  /*0f50*/  IADD3.X R0, RZ, c[0x0][0x164], R0, P5, P2 ;  /* 0x00005900ff007a10 */ /* 0x000fe40002fe4400 */
[----:B------:R-:W0:Y:S01]  /*0f60*/  LDGDEPBAR ;  /* 0x00000000000079af */ /* 0x000e220000000000 */
[----:B------:R-:W-:Y:S01]  /*0f70*/  IADD3.X R107, RZ, c[0x0][0x16c], R107, P0, P4 ;  /* 0x00005b00ff6b7a10 */ /* 0x000fe200007e846b */
[----:B--2---:R-:W-:-:S02]  /*0f80*/  CS2R R30, SRZ ;  /* 0x00000000001e7805 */ /* 0x004fc4000001ff00 */
.L_x_0:
[----:B------:R-:W-:-:S04]  /*0f90*/  DEPBAR.LE SB0, 0x2 ;  /* 0x000080800000791a */ /* 0x000fc80000000000 */
[----:B------:R-:W-:Y:S01]  /*0fa0*/  UIADD3 UR4, UR4, 0x1, URZ ;  /* 0x0000000104047890 */ /* 0x000fe2000fffe03f */
[----:B------:R-:W-:Y:S01]  /*0fb0*/  IMAD.IADD R4, R118, 0x1, R117 ;  /* 0x0000000176047824 */ /* 0x000fe200078e0275 */
[----:B------:R-:W-:Y:S02]  /*0fc0*/  IADD3 R115, R115, 0x1, RZ ;  /* 0x0000000173737810 */ /* 0x000fe40007ffe0ff */
[----:B------:R-:W-:Y:S01]  /*0fd0*/  UISETP.GE.AND UP0, UPT, UR4, 0x2, UPT ;  /* 0x000000020400788c */ /* 0x000fe2000bf06270 */
[----:B------:R-:W-:Y:S01]  /*0fe0*/  BAR.SYNC.DEFER_BLOCKING 0x0 ;  /* 0x0000000000007b1d */ /* 0x000fe20000010000 */
[C---:B------:R-:W-:Y:S02]  /*0ff0*/  ISETP.GE.AND P1, PT, R115.reuse, 0x2, PT ;  /* 0x000000027300780c */ /* 0x040fe40003f26270 */
[----:B------:R-:W-:Y:S01]  /*1000*/  USEL UR4, UR4, URZ, !UP0 ;  /* 0x0000003f04047287 */ /* 0x000fe2000c000000 */
[----:B------:R-:W-:Y:S02]  /*1010*/  ISETP.GE.U32.AND P0, PT, R114, 0x13e, PT ;  /* 0x0000013e7200780c */ /* 0x000fe40003f06070 */
[----:B------:R-:W-:Y:S01]  /*1020*/  SEL R115, R115, RZ, !P1 ;  /* 0x000000ff73737207 */ /* 0x000fe20004800000 */
[----:B------:R-:W-:Y:S01]  /*1030*/  USHF.L.U32 UR5, UR4, 0xd, URZ ;  /* 0x0000000d04057899 */ /* 0x000fe2000800063f */
[----:B------:R-:W-:Y:S01]  /*1040*/  ISETP.GE.U32.AND.EX P0, PT, R113, RZ, PT, P0 ;  /* 0x000000ff7100720c */ /* 0x000fe20003f06100 */
[----:B------:R-:W-:-:S04]  /*1050*/  ULEA UR6, UR4, 0x4000, 0xc ;  /* 0x0000400004067891 */ /* 0x000fc8000f8e603f */
[----:B------:R-:W-:Y:S02]  /*1060*/  LEA R88, R123, UR5, 0x1 ;  /* 0x000000057b587c11 */ /* 0x000fe4000f8e08ff */
[----:B------:R-:W-:Y:S02]  /*1070*/  LEA R4, R4, UR6, 0x1 ;  /* 0x0000000604047c11 */ /* 0x000fe4000f8e08ff */
[----:B------:R-:W-:Y:S02]  /*1080*/  LEA R92, R116, UR6, 0x1 ;  /* 0x00000006745c7c11 */ /* 0x000fe4000f8e08ff */
[----:B------:R-:W-:Y:S02]  /*1090*/  LEA R44, R120, UR5, 0x1 ;  /* 0x00000005782c7c11 */ /* 0x000fe4000f8e08ff */
[----:B------:R-:W-:Y:S01]  /*10a0*/  LEA R96, R121, UR5, 0x1 ;  /* 0x0000000579607c11 */ /* 0x000fe2000f8e08ff */
[----:B------:R-:W-:Y:S04]  /*10b0*/  LDSM.16.M88.4 R88, [R88] ;  /* 0x000000005858783b */ /* 0x000fe80000000200 */
[----:B------:R-:W1:Y:S04]  /*10c0*/  LDSM.16.M88.4 R12, [R92] ;  /* 0x000000005c0c783b */ /* 0x000e680000000200 */
[----:B------:R-:W2:Y:S04]  /*10d0*/  LDSM.16.M88.4 R8, [R92+0x400] ;  /* 0x000400005c08783b */ /* 0x000ea80000000200 */
[----:B------:R-:W4:Y:S04]  /*10e0*/  LDSM.16.M88.4 R4, [R4+0x800] ;  /* 0x000800000404783b */ /* 0x000f280000000200 */
[----:B---3--:R3:W4:Y:S04]  /*10f0*/  LDSM.16.M88.4 R36, [R92+0xc00] ;  /* 0x000c00005c24783b */ /* 0x0087280000000200 */
[----:B------:R-:W4:Y:S01]  /*1100*/  LDSM.16.M88.4 R44, [R44] ;  /* 0x000000002c2c783b */ /* 0x000f220000000200 */
[----:B---3--:R-:W-:-:S03]  /*1110*/  LEA R92, R119, UR5, 0x1 ;  /* 0x00000005775c7c11 */ /* 0x008fc6000f8e08ff */
[----:B------:R-:W3:Y:S01]  /*1120*/  LDSM.16.M88.4 R96, [R96] ;  /* 0x000000006060783b */ /* 0x000ee20000000200 */
[C---:B-1----:R-:W-:Y:S08]  /*1130*/  HMMA.16816.F32.BF16 R32, R88.reuse, R12, R32 ;  /* 0x0000000c5820723c */ /* 0x042ff00000041820 */
[C---:B--2---:R-:W-:Y:S08]  /*1140*/  HMMA.16816.F32.BF16 R16, R88.reuse, R8, R16 ;  /* 0x000000085810723c */ /* 0x044ff00000041810 */
[C---:B----4-:R-:W-:Y:S08]  /*1150*/  HMMA.16816.F32.BF16 R20, R88.reuse, R4, R20 ;  /* 0x000000045814723c */ /* 0x050ff00000041814 */
[----:B------:R-:W-:Y:S07]  /*1160*/  HMMA.16816.F32.BF16 R24, R88, R36, R24 ;  /* 0x000000245818723c */ /* 0x000fee0000041818 */
[----:B------:R-:W-:Y:S01]  /*1170*/  IMAD.IADD R88, R124, 0x1, R125 ;  /* 0x000000017c587824 */ /* 0x000fe200078e027d */
[----:B------:R-:W-:Y:S04]  /*1180*/  HMMA.16816.F32.BF16 R28, R44, R12, R28 ;  /* 0x0000000c2c1c723c */ /* 0x000fe8000004181c */
[----:B------:R-:W-:-:S04]  /*1190*/  LEA R93, R88, UR5, 0x1 ;  /* 0x00000005585d7c11 */ /* 0x000fc8000f8e08ff */
[C---:B------:R-:W-:Y:S01]  /*11a0*/  HMMA.16816.F32.BF16 R48, R44.reuse, R8, R48 ;  /* 0x000000082c30723c */ /* 0x040fe20000041830 */
[----:B------:R-:W1:Y:S07]  /*11b0*/  LDSM.16.M88.4 R88, [R93+0x1000] ;  /* 0x001000005d58783b */ /* 0x000e6e0000000200 */
[C---:B------:R-:W-:Y:S08]  /*11c0*/  HMMA.16816.F32.BF16 R52, R44.reuse, R4, R52 ;  /* 0x000000042c34723c */ /* 0x040ff00000041834 */
[----:B------:R-:W-:Y:S01]  /*11d0*/  HMMA.16816.F32.BF16 R56, R44, R36, R56 ;  /* 0x000000242c38723c */ /* 0x000fe20000041838 */
[----:B------:R-:W2:Y:S04]  /*11e0*/  LDSM.16.M88.4 R44, [R93+0x1800] ;  /* 0x001800005d2c783b */ /* 0x000ea80000000200 */
[----:B------:R-:W4:Y:S03]  /*11f0*/  LDSM.16.M88.4 R92, [R92] ;  /* 0x000000005c5c783b */ /* 0x000f260000000200 */
[C---:B---3--:R-:W-:Y:S08]  /*1200*/  HMMA.16816.F32.BF16 R20, R96.reuse, R6, R20 ;  /* 0x000000066014723c */ /* 0x048ff00000041814 */
[C---:B------:R-:W-:Y:S08]  /*1210*/  HMMA.16816.F32.BF16 R16, R96.reuse, R10, R16 ;  /* 0x0000000a6010723c */ /* 0x040ff00000041810 */
[----:B------:R-:W-:Y:S08]  /*1220*/  HMMA.16816.F32.BF16 R32, R96, R14, R32 ;  /* 0x0000000e6020723c */ /* 0x000ff00000041820 */
[C---:B-1----:R-:W-:Y:S08]  /*1230*/  HMMA.16816.F32.BF16 R68, R88.reuse, R4, R68 ;  /* 0x000000045844723c */ /* 0x042ff00000041844 */
[----:B------:R-:W-:Y:S08]  /*1240*/  HMMA.16816.F32.BF16 R60, R88, R12, R60 ;  /* 0x0000000c583c723c */ /* 0x000ff0000004183c */
[----:B--2---:R-:W-:Y:S07]  /*1250*/  HMMA.16816.F32.BF16 R84, R44, R4, R84 ;  /* 0x000000042c54723c */ /* 0x004fee0000041854 */
[----:B------:R-:W-:Y:S01]  /*1260*/  IMAD.IADD R4, R125, 0x1, R122 ;  /* 0x000000017d047824 */ /* 0x000fe200078e027a */
[----:B------:R-:W-:Y:S04]  /*1270*/  HMMA.16816.F32.BF16 R64, R88, R8, R64 ;  /* 0x000000085840723c */ /* 0x000fe80000041840 */
[----:B------:R-:W-:-:S04]  /*1280*/  LEA R4, R4, UR5, 0x1 ;  /* 0x0000000504047c11 */ /* 0x000fc8000f8e08ff */
[----:B------:R-:W-:Y:S01]  /*1290*/  HMMA.16816.F32.BF16 R72, R88, R36, R72 ;  /* 0x000000245848723c */ /* 0x000fe20000041848 */
[----:B------:R-:W1:Y:S07]  /*12a0*/  LDSM.16.M88.4 R88, [R4+0x1000] ;  /* 0x001000000458783b */ /* 0x000e6e0000000200 */
[C---:B------:R-:W-:Y:S07]  /*12b0*/  HMMA.16816.F32.BF16 R76, R44.reuse, R12, R76 ;  /* 0x0000000c2c4c723c */ /* 0x040fee000004184c */
[----:B------:R-:W-:Y:S01]  /*12c0*/  IADD3 R12, P3, R111, R108, RZ ;  /* 0x0000006c6f0c7210 */ /* 0x000fe20007f7e0ff */
[----:B------:R-:W-:Y:S04]  /*12d0*/  HMMA.16816.F32.BF16 R80, R44, R8, R80 ;  /* 0x000000082c50723c */ /* 0x000fe80000041850 */
[----:B------:R-:W-:-:S04]  /*12e0*/  IMAD.X R13, R112, 0x1, R107, P3 ;  /* 0x00000001700d7824 */ /* 0x000fc800018e066b */
[----:B------:R-:W-:Y:S01]  /*12f0*/  HMMA.16816.F32.BF16 R40, R44, R36, R40 ;  /* 0x000000242c28723c */ /* 0x000fe20000041828 */
[----:B------:R2:W3:Y:S06]  /*1300*/  LDSM.16.M88.4 R44, [R4+0x1800] ;  /* 0x00180000042c783b */ /* 0x0004ec0000000200 */
[----:B------:R-:W-:Y:S01]  /*1310*/  IMAD R37, R115, 0x2000, R126 ;  /* 0x0000200073257824 */ /* 0x000fe200078e027e */
[----:B----4-:R-:W-:Y:S01]  /*1320*/  HMMA.16816.F32.BF16 R52, R92, R6, R52 ;  /* 0x000000065c34723c */ /* 0x010fe20000041834 */
[----:B--2---:R-:W-:-:S05]  /*1330*/  IADD3 R4, P1, R111, R100, RZ ;  /* 0x000000646f047210 */ /* 0x004fca0007f3e0ff */
[C---:B------:R-:W-:Y:S02]  /*1340*/  IMAD.X R5, R112.reuse, 0x1, R3, P1 ;  /* 0x0000000170057824 */ /* 0x040fe400008e0603 */
[----:B------:R-:W-:Y:S08]  /*1350*/  HMMA.16816.F32.BF16 R48, R92, R10, R48 ;  /* 0x0000000a5c30723c */ /* 0x000ff00000041830 */
[C---:B-1----:R-:W-:Y:S08]  /*1360*/  HMMA.16816.F32.BF16 R68, R88.reuse, R6, R68 ;  /* 0x000000065844723c */ /* 0x042ff00000041844 */
[----:B------:R-:W-:Y:S08]  /*1370*/  HMMA.16816.F32.BF16 R64, R88, R10, R64 ;  /* 0x0000000a5840723c */ /* 0x000ff00000041840 */
[----:B------:R-:W-:Y:S08]  /*1380*/  HMMA.16816.F32.BF16 R24, R96, R38, R24 ;  /* 0x000000266018723c */ /* 0x000ff00000041818 */
[C---:B---3--:R-:W-:Y:S07]  /*1390*/  HMMA.16816.F32.BF16 R84, R44.reuse, R6, R84 ;  /* 0x000000062c54723c */ /* 0x048fee0000041854 */
[C---:B------:R-:W-:Y:S01]  /*13a0*/  IADD3 R6, P2, R111.reuse, R2, RZ ;  /* 0x000000026f067210 */ /* 0x040fe20007f5e0ff */
[----:B------:R-:W-:Y:S04]  /*13b0*/  HMMA.16816.F32.BF16 R80, R44, R10, R80 ;  /* 0x0000000a2c50723c */ /* 0x000fe80000041850 */
[----:B------:R-:W-:Y:S01]  /*13c0*/  IMAD.X R7, R112, 0x1, R0, P2 ;  /* 0x0000000170077824 */ /* 0x000fe200010e0600 */
[----:B------:R-:W-:Y:S01]  /*13d0*/  BAR.SYNC.DEFER_BLOCKING 0x0 ;  /* 0x0000000000007b1d */ /* 0x000fe20000010000 */
[----:B------:R-:W-:-:S02]  /*13e0*/  IADD3 R8, P2, R111, R102, RZ ;  /* 0x000000666f087210 */ /* 0x000fc40007f5e0ff */
[----:B------:R-:W-:Y:S01]  /*13f0*/  IADD3 R10, P1, R111, R104, RZ ;  /* 0x000000686f0a7210 */ /* 0x000fe20007f3e0ff */
[----:B------:R-:W-:Y:S02]  /*1400*/  HMMA.16816.F32.BF16 R28, R92, R14, R28 ;  /* 0x0000000e5c1c723c */ /* 0x000fe4000004181c */
[C---:B------:R-:W-:Y:S02]  /*1410*/  IMAD.X R9, R112.reuse, 0x1, R101, P2 ;  /* 0x0000000170097824 */ /* 0x040fe400010e0665 */
[----:B------:R-:W-:Y:S01]  /*1420*/  IMAD.X R11, R112, 0x1, R103, P1 ;  /* 0x00000001700b7824 */ /* 0x000fe200008e0667 */
[----:B------:R-:W-:-:S03]  /*1430*/  IADD3 R114, P1, R114, 0x1, RZ ;  /* 0x0000000172727810 */ /* 0x000fc60007f3e0ff */
[----:B------:R-:W-:Y:S02]  /*1440*/  HMMA.16816.F32.BF16 R56, R92, R38, R56 ;  /* 0x000000265c38723c */ /* 0x000fe40000041838 */
[----:B------:R-:W-:-:S06]  /*1450*/  IMAD.X R113, RZ, RZ, R113, P1 ;  /* 0x000000ffff717224 */ /* 0x000fcc00008e0671 */
[C---:B------:R-:W-:Y:S01]  /*1460*/  HMMA.16816.F32.BF16 R60, R88.reuse, R14, R60 ;  /* 0x0000000e583c723c */ /* 0x040fe2000004183c */
[----:B------:R-:W-:Y:S01]  /*1470*/  @!PT LDS RZ, [RZ] ;  /* 0x00000000fffff984 */ /* 0x000fe20000000800 */
[----:B------:R-:W-:Y:S01]  /*1480*/  @!PT LDS RZ, [RZ] ;  /* 0x00000000fffff984 */ /* 0x000fe20000000800 */
[----:B------:R-:W-:Y:S01]  /*1490*/  @!PT LDS RZ, [RZ] ;  /* 0x00000000fffff984 */ /* 0x000fe20000000800 */
[----:B------:R1:W-:Y:S07]  /*14a0*/  LDGSTS.E.BYPASS.128 [R37], [R6.64], !P0 ;  /* 0x0000000006257fae */ /* 0x0003ee000c101c48 */
[----:B------:R-:W-:Y:S01]  /*14b0*/  HMMA.16816.F32.BF16 R72, R88, R38, R72 ;  /* 0x000000265848723c */ /* 0x000fe20000041848 */
[----:B------:R1:W-:Y:S04]  /*14c0*/  LDGSTS.E.BYPASS.128 [R37+0x800], [R4.64], !P0 ;  /* 0x0080000004257fae */ /* 0x0003e8000c101c48 */
[----:B------:R1:W-:Y:S03]  /*14d0*/  LDGSTS.E.BYPASS.128 [R37+0x1000], [R8.64], !P0 ;  /* 0x0100000008257fae */ /* 0x0003e6000c101c48 */
[C---:B------:R-:W-:Y:S01]  /*14e0*/  HMMA.16816.F32.BF16 R76, R44.reuse, R14, R76 ;  /* 0x0000000e2c4c723c */ /* 0x040fe2000004184c */
[----:B------:R1:W-:Y:S04]  /*14f0*/  LDGSTS.E.BYPASS.128 [R37+0x1800], [R10.64], !P0 ;  /* 0x018000000a257fae */ /* 0x0003e8000c101c48 */
[----:B------:R-:W0:Y:S02]  /*1500*/  LDGDEPBAR ;  /* 0x00000000000079af */ /* 0x000e240000000000 */
[----:B------:R-:W-:Y:S01]  /*1510*/  IADD3 R14, P2, R111, R106, RZ ;  /* 0x0000006a6f0e7210 */ /* 0x000fe20007f5e0ff */
[----:B------:R-:W-:Y:S04]  /*1520*/  HMMA.16816.F32.BF16 R40, R44, R38, R40 ;  /* 0x000000262c28723c */ /* 0x000fe80000041828 */
[----:B------:R-:W-:-:S03]  /*1530*/  IMAD.X R15, R112, 0x1, R105, P2 ;  /* 0x00000001700f7824 */ /* 0x000fc600010e0669 */
[----:B------:R-:W-:-:S05]  /*1540*/  LEA R39, R115, 0x4000, 0xc ;  /* 0x0000400073277811 */ /* 0x000fca00078e60ff */
[----:B------:R-:W-:-:S05]  /*1550*/  IMAD.IADD R39, R126, 0x1, R39 ;  /* 0x000000017e277824 */ /* 0x000fca00078e0227 */
[----:B------:R1:W-:Y:S04]  /*1560*/  LDGSTS.E.BYPASS.128 [R39], [R14.64], !P0 ;  /* 0x000000000e277fae */ /* 0x0003e8000c101c48 */
[----:B------:R1:W-:Y:S01]  /*1570*/  LDGSTS.E.BYPASS.128 [R39+0x800], [R12.64], !P0 ;  /* 0x008000000c277fae */ /* 0x0003e2000c101c48 */
[----:B------:R-:W-:-:S03]  /*1580*/  IADD3 R111, P0, R111, 0x40, RZ ;  /* 0x000000406f6f7810 */ /* 0x000fc60007f1e0ff */
[----:B------:R-:W0:Y:S02]  /*1590*/  LDGDEPBAR ;  /* 0x00000000000079af */ /* 0x000e240000000000 */
[----:B------:R-:W-:Y:S01]  /*15a0*/  IMAD.X R112, RZ, RZ, R112, P0 ;  /* 0x000000ffff707224 */ /* 0x000fe200000e0670 */
[----:B------:R-:W-:-:S04]  /*15b0*/  ISETP.NE.U32.AND P0, PT, R111, 0x5000, PT ;  /* 0x000050006f00780c */ /* 0x000fc80003f05070 */
[----:B------:R-:W-:-:S13]  /*15c0*/  ISETP.NE.AND.EX P0, PT, R112, RZ, PT, P0 ;  /* 0x000000ff7000720c */ /* 0x000fda0003f05300 */
[----:B-1----:R-:W-:Y:S05]  /*15d0*/  @P0 BRA `(.L_x_0) ;  /* 0xfffff9b000000947 */ /* 0x002fea000383ffff */
[----:B------:R-:W1:Y:S01]  /*15e0*/  S2R R4, SR_TID.X ;  /* 0x0000000000047919 */ /* 0x000e620000002100 */
[----:B------:R-:W-:-:S04]  /*15f0*/  DEPBAR.LE SB0, 0x0 ;  /* 0x000080000000791a */ /* 0x000fc80000000000 */
[----:B------:R-:W-:Y:S01]  /*1600*/  F2FP.BF16.PACK_AB R32, R33, R32 ;  /* 0x000000202120723e */ /* 0x000fe200000010ff */
[----:B------:R-:W-:Y:S01]  /*1610*/  IMAD.MOV.U32 R37, RZ, RZ, 0x2 ;  /* 0x00000002ff257424 */ /* 0x000fe200078e00ff */
[----:B------:R-:W-:Y:S02]  /*1620*/  F2FP.BF16.PACK_AB R11, R35, R34 ;  /* 0x00000022230b723e */ /* 0x000fe400000010ff */
[----:B------:R-:W-:Y:S02]  /*1630*/  F2FP.BF16.PACK_AB R16, R17, R16 ;  /* 0x000000101110723e */ /* 0x000fe400000010ff */
[----:B------:R-:W-:Y:S02]  /*1640*/  F2FP.BF16.PACK_AB R19, R19, R18 ;  /* 0x000000121313723e */ /* 0x000fe400000010ff */
[----:B------:R-:W-:Y:S02]  /*1650*/  F2FP.BF16.PACK_AB R8, R21, R20 ;  /* 0x000000141508723e */ /* 0x000fe400000010ff */
[----:B------:R-:W-:-:S02]  /*1660*/  F2FP.BF16.PACK_AB R23, R23, R22 ;  /* 0x000000161717723e */ /* 0x000fc400000010ff */
[----:B------:R-:W-:Y:S02]  /*1670*/  F2FP.BF16.PACK_AB R10, R25, R24 ;  /* 0x00000018190a723e */ /* 0x000fe400000010ff */
[----:B------:R-:W-:Y:S02]  /*1680*/  F2FP.BF16.PACK_AB R13, R27, R26 ;  /* 0x0000001a1b0d723e */ /* 0x000fe400000010ff */
[----:B------:R-:W-:Y:S02]  /*1690*/  F2FP.BF16.PACK_AB R12, R29, R28 ;  /* 0x0000001c1d0c723e */ /* 0x000fe400000010ff */
[----:B------:R-:W-:Y:S01]  /*16a0*/  F2FP.BF16.PACK_AB R15, R31, R30 ;  /* 0x0000001e1f0f723e */ /* 0x000fe200000010ff */
[C---:B-1----:R-:W-:Y:S01]  /*16b0*/  IMAD.SHL.U32 R2, R4.reuse, 0x10, RZ ;  /* 0x0000001004027824 */ /* 0x042fe200078e00ff */
[--C-:B------:R-:W-:Y:S01]  /*16c0*/  SHF.R.U32.HI R7, RZ, 0x2, R4.reuse ;  /* 0x00000002ff077819 */ /* 0x100fe20000011604 */
[C---:B------:R-:W-:Y:S01]  /*16d0*/  IMAD.SHL.U32 R0, R4.reuse, 0x2, RZ ;  /* 0x0000000204007824 */ /* 0x040fe200078e00ff */
[----:B------:R-:W-:Y:S01]  /*16e0*/  SHF.R.U32.HI R3, RZ, 0x3, R4 ;  /* 0x00000003ff037819 */ /* 0x000fe20000011604 */
[----:B------:R-:W-:Y:S01]  /*16f0*/  IMAD.SHL.U32 R6, R4, 0x8, RZ ;  /* 0x0000000804067824 */ /* 0x000fe200078e00ff */
[----:B------:R-:W-:-:S02]  /*1700*/  LOP3.LUT R5, R2, 0x5c0, RZ, 0xc0, !PT ;  /* 0x000005c002057812 */ /* 0x000fc400078ec0ff */
[----:B------:R-:W-:Y:S02]  /*1710*/  SGXT.U32 R3, R3, 0x4 ;  /* 0x000000040303781a */ /* 0x000fe40000000000 */
[----:B------:R-:W-:Y:S02]  /*1720*/  LOP3.LUT R0, R5, 0x6, R0, 0xf8, !PT ;  /* 0x0000000605007812 */ /* 0x000fe400078ef800 */
[----:B------:R-:W-:Y:S02]  /*1730*/  LOP3.LUT R110, R3, R110, RZ, 0xfc, !PT ;  /* 0x0000006e036e7212 */ /* 0x000fe400078efcff */
[----:B------:R-:W-:Y:S02]  /*1740*/  LOP3.LUT R0, R0, 0x8, R7, 0xf8, !PT ;  /* 0x0000000800007812 */ /* 0x000fe400078ef807 */
[----:B------:R-:W-:Y:S02]  /*1750*/  LOP3.LUT R7, R5, 0x200, RZ, 0xfc, !PT ;  /* 0x0000020005077812 */ /* 0x000fe400078efcff */
[----:B------:R-:W-:Y:S01]  /*1760*/  LOP3.LUT R2, R6, 0x3f8, RZ, 0xc0, !PT ;  /* 0x000003f806027812 */ /* 0x000fe200078ec0ff */
[----:B------:R-:W-:Y:S01]  /*1770*/  IMAD.SHL.U32 R0, R0, 0x2, RZ ;  /* 0x0000000200007824 */ /* 0x000fe200078e00ff */
[----:B------:R-:W-:-:S02]  /*1780*/  LOP3.LUT R109, R109, 0x38, R6, 0xf8, !PT ;  /* 0x000000386d6d7812 */ /* 0x000fc400078ef806 */
[C---:B------:R-:W-:Y:S01]  /*1790*/  LOP3.LUT R6, R2.reuse, 0x400, RZ, 0xfc, !PT ;  /* 0x0000040002067812 */ /* 0x040fe200078efcff */
[----:B------:R-:W-:Y:S01]  /*17a0*/  IMAD.SHL.U32 R9, R2, 0x2, RZ ;  /* 0x0000000202097824 */ /* 0x000fe200078e00ff */
[-C--:B------:R-:W-:Y:S01]  /*17b0*/  LEA.HI R3, R5, R0.reuse, RZ, 0x1e ;  /* 0x0000000005037211 */ /* 0x080fe200078ff0ff */
[----:B------:R-:W-:Y:S01]  /*17c0*/  BAR.SYNC.DEFER_BLOCKING 0x0 ;  /* 0x0000000000007b1d */ /* 0x000fe20000010000 */
[----:B------:R-:W-:Y:S01]  /*17d0*/  LEA.HI R34, R7, R0, RZ, 0x1e ;  /* 0x0000000007227211 */ /* 0x000fe200078ff0ff */
[----:B------:R-:W-:Y:S01]  /*17e0*/  IMAD R2, R110, 0x1000, R109 ;  /* 0x000010006e027824 */ /* 0x000fe200078e026d */
[----:B------:R-:W-:Y:S02]  /*17f0*/  SHF.R.U32.HI R6, RZ, 0x2, R6 ;  /* 0x00000002ff067819 */ /* 0x000fe40000011606 */
[----:B------:R-:W-:Y:S02]  /*1800*/  LOP3.LUT R4, R4, 0x78, RZ, 0xc0, !PT ;  /* 0x0000007804047812 */ /* 0x000fe400078ec0ff */
[----:B------:R-:W-:-:S02]  /*1810*/  LOP3.LUT R6, R6, 0x1f0, RZ, 0xc0, !PT ;  /* 0x000001f006067812 */ /* 0x000fc400078ec0ff */
[----:B------:R-:W-:Y:S01]  /*1820*/  F2FP.BF16.PACK_AB R48, R49, R48 ;  /* 0x000000303130723e */ /* 0x000fe200000010ff */
[----:B------:R-:W-:Y:S01]  /*1830*/  IMAD R20, R4, 0x2, R9 ;  /* 0x0000000204147824 */ /* 0x000fe200078e0209 */
[----:B------:R-:W-:Y:S01]  /*1840*/  F2FP.BF16.PACK_AB R51, R51, R50 ;  /* 0x000000323333723e */ /* 0x000fe200000010ff */
[----:B------:R-:W-:Y:S01]  /*1850*/  IMAD.IADD R35, R9, 0x1, R6 ;  /* 0x0000000109237824 */ /* 0x000fe200078e0206 */
[----:B------:R-:W-:Y:S02]  /*1860*/  F2FP.BF16.PACK_AB R52, R53, R52 ;  /* 0x000000343534723e */ /* 0x000fe400000010ff */
[----:B------:R-:W-:Y:S02]  /*1870*/  F2FP.BF16.PACK_AB R55, R55, R54 ;  /* 0x000000363737723e */ /* 0x000fe400000010ff */
[----:B------:R-:W-:Y:S02]  /*1880*/  F2FP.BF16.PACK_AB R56, R57, R56 ;  /* 0x000000383938723e */ /* 0x000fe400000010ff */
[----:B------:R-:W-:-:S02]  /*1890*/  F2FP.BF16.PACK_AB R59, R59, R58 ;  /* 0x0000003a3b3b723e */ /* 0x000fc400000010ff */
[----:B------:R-:W-:Y:S02]  /*18a0*/  F2FP.BF16.PACK_AB R60, R61, R60 ;  /* 0x0000003c3d3c723e */ /* 0x000fe400000010ff */
[----:B------:R-:W-:Y:S01]  /*18b0*/  F2FP.BF16.PACK_AB R63, R63, R62 ;  /* 0x0000003e3f3f723e */ /* 0x000fe200000010ff */
[----:B------:R1:W-:Y:S01]  /*18c0*/  STS [R3], R32 ;  /* 0x0000002003007388 */ /* 0x0003e20000000800 */
[----:B------:R-:W-:Y:S02]  /*18d0*/  F2FP.BF16.PACK_AB R64, R65, R64 ;  /* 0x000000404140723e */ /* 0x000fe400000010ff */
[----:B------:R-:W-:Y:S01]  /*18e0*/  F2FP.BF16.PACK_AB R67, R67, R66 ;  /* 0x000000424343723e */ /* 0x000fe200000010ff */
[----:B------:R-:W-:Y:S01]  /*18f0*/  STS [R34+0x400], R11 ;  /* 0x0004000b22007388 */ /* 0x000fe20000000800 */
[----:B------:R-:W-:Y:S02]  /*1900*/  F2FP.BF16.PACK_AB R68, R69, R68 ;  /* 0x000000444544723e */ /* 0x000fe400000010ff */
[----:B------:R-:W-:Y:S01]  /*1910*/  F2FP.BF16.PACK_AB R71, R71, R70 ;  /* 0x000000464747723e */ /* 0x000fe200000010ff */
[----:B------:R-:W-:Y:S01]  /*1920*/  STS [R3+0x20], R16 ;  /* 0x0000201003007388 */ /* 0x000fe20000000800 */
[----:B------:R-:W-:-:S02]  /*1930*/  F2FP.BF16.PACK_AB R72, R73, R72 ;  /* 0x000000484948723e */ /* 0x000fc400000010ff */
[----:B------:R-:W-:Y:S01]  /*1940*/  F2FP.BF16.PACK_AB R75, R75, R74 ;  /* 0x0000004a4b4b723e */ /* 0x000fe200000010ff */
[----:B------:R-:W-:Y:S01]  /*1950*/  STS [R34+0x420], R19 ;  /* 0x0004201322007388 */ /* 0x000fe20000000800 */
        /* <DEDUP_REMOVED lines=11> */
[----:B------:R-:W-:Y:S04]  /*1a10*/  STS [R34+0x460], R13 ;  /* 0x0004600d22007388 */ /* 0x000fe80000000800 */
[----:B------:R-:W-:Y:S01]  /*1a20*/  BAR.SYNC.DEFER_BLOCKING 0x0 ;  /* 0x0000000000007b1d */ /* 0x000fe20000010000 */
[----:B------:R-:W-:-:S02]  /*1a30*/  ISETP.GE.AND P0, PT, R109, 0x1000, PT ;  /* 0x000010006d00780c */ /* 0x000fc40003f06270 */
[C---:B------:R-:W-:Y:S02]  /*1a40*/  LOP3.LUT R0, R110.reuse, 0x10, RZ, 0xfc, !PT ;  /* 0x000000106e007812 */ /* 0x040fe400078efcff */
[----:B------:R-:W-:Y:S02]  /*1a50*/  ISETP.LT.AND P1, PT, R110, 0x200, !P0 ;  /* 0x000002006e00780c */ /* 0x000fe40004721270 */
[C---:B------:R-:W-:Y:S01]  /*1a60*/  ISETP.LT.AND P2, PT, R0.reuse, 0x200, !P0 ;  /* 0x000002000000780c */ /* 0x040fe20004741270 */
[----:B-1----:R-:W-:Y:S01]  /*1a70*/  IMAD R32, R0, 0x1000, R109 ;  /* 0x0000100000207824 */ /* 0x002fe200078e026d */
[C---:B------:R-:W-:Y:S02]  /*1a80*/  LOP3.LUT R0, R110.reuse, 0x70, RZ, 0xfc, !PT ;  /* 0x000000706e007812 */ /* 0x040fe400078efcff */
[----:B------:R-:W-:Y:S01]  /*1a90*/  LOP3.LUT R36, R110, 0x50, RZ, 0xfc, !PT ;  /* 0x000000506e247812 */ /* 0x000fe200078efcff */
[----:B------:R-:W-:Y:S01]  /*1aa0*/  IMAD.WIDE R32, R32, R37, c[0x0][0x170] ;  /* 0x00005c0020207625 */ /* 0x000fe200078e0225 */
[----:B------:R-:W-:-:S02]  /*1ab0*/  LOP3.LUT R38, R110, 0x30, RZ, 0xfc, !PT ;  /* 0x000000306e267812 */ /* 0x000fc400078efcff */
[----:B------:R-:W-:Y:S01]  /*1ac0*/  ISETP.LT.AND P4, PT, R36, 0x200, !P0 ;  /* 0x000002002400780c */ /* 0x000fe20004781270 */
[----:B------:R-:W1:Y:S04]  /*1ad0*/  LDS.128 R28, [R20] ;  /* 0x00000000141c7984 */ /* 0x000e680000000c00 */
[----:B------:R-:W2:Y:S04]  /*1ae0*/  LDS.128 R24, [R35+0x800] ;  /* 0x0008000023187984 */ /* 0x000ea80000000c00 */
[----:B------:R-:W-:Y:S06]  /*1af0*/  BAR.SYNC.DEFER_BLOCKING 0x0 ;  /* 0x0000000000007b1d */ /* 0x000fec0000010000 */
[----:B------:R-:W-:Y:S04]  /*1b00*/  STS [R3], R12 ;  /* 0x0000000c03007388 */ /* 0x000fe80000000800 */
[----:B------:R-:W-:Y:S04]  /*1b10*/  STS [R34+0x400], R15 ;  /* 0x0004000f22007388 */ /* 0x000fe80000000800 */
[----:B------:R-:W-:Y:S04]  /*1b20*/  STS [R3+0x20], R48 ;  /* 0x0000203003007388 */ /* 0x000fe80000000800 */
[----:B------:R-:W-:Y:S04]  /*1b30*/  STS [R34+0x420], R51 ;  /* 0x0004203322007388 */ /* 0x000fe80000000800 */
[----:B------:R-:W-:Y:S04]  /*1b40*/  STS [R3+0x40], R52 ;  /* 0x0000403403007388 */ /* 0x000fe80000000800 */
[----:B------:R-:W-:Y:S04]  /*1b50*/  STS [R34+0x440], R55 ;  /* 0x0004403722007388 */ /* 0x000fe80000000800 */
[----:B------:R-:W-:Y:S04]  /*1b60*/  STS [R3+0x60], R56 ;  /* 0x0000603803007388 */ /* 0x000fe80000000800 */
[----:B------:R-:W-:Y:S04]  /*1b70*/  STS [R34+0x460], R59 ;  /* 0x0004603b22007388 */ /* 0x000fe80000000800 */
[----:B------:R-:W-:Y:S06]  /*1b80*/  BAR.SYNC.DEFER_BLOCKING 0x0 ;  /* 0x0000000000007b1d */ /* 0x000fec0000010000 */
[----:B------:R-:W3:Y:S04]  /*1b90*/  LDS.128 R4, [R20] ;  /* 0x0000000014047984 */ /* 0x000ee80000000c00 */
[----:B------:R-:W4:Y:S04]  /*1ba0*/  LDS.128 R8, [R35+0x800] ;  /* 0x0008000023087984 */ /* 0x000f280000000c00 */
        /* <DEDUP_REMOVED lines=10> */
[----:B------:R-:W1:Y:S04]  /*1c50*/  LDS.128 R12, [R20] ;  /* 0x00000000140c7984 */ /* 0x000e680000000c00 */
[----:B------:R-:W1:Y:S04]  /*1c60*/  LDS.128 R16, [R35+0x800] ;  /* 0x0008000023107984 */ /* 0x000e680000000c00 */
[----:B------:R-:W-:Y:S06]  /*1c70*/  BAR.SYNC.DEFER_BLOCKING 0x0 ;  /* 0x0000000000007b1d */ /* 0x000fec0000010000 */
[----:B------:R-:W-:Y:S04]  /*1c80*/  STS [R3], R76 ;  /* 0x0000004c03007388 */ /* 0x000fe80000000800 */
[----:B------:R-:W-:Y:S04]  /*1c90*/  STS [R34+0x400], R79 ;  /* 0x0004004f22007388 */ /* 0x000fe80000000800 */
[----:B------:R-:W-:Y:S04]  /*1ca0*/  STS [R3+0x20], R80 ;  /* 0x0000205003007388 */ /* 0x000fe80000000800 */
[----:B------:R-:W-:Y:S04]  /*1cb0*/  STS [R34+0x420], R83 ;  /* 0x0004205322007388 */ /* 0x000fe80000000800 */
[----:B------:R-:W-:Y:S04]  /*1cc0*/  STS [R3+0x40], R84 ;  /* 0x0000405403007388 */ /* 0x000fe80000000800 */
[----:B------:R-:W-:Y:S04]  /*1cd0*/  STS [R34+0x440], R87 ;  /* 0x0004405722007388 */ /* 0x000fe80000000800 */
[----:B------:R1:W-:Y:S04]  /*1ce0*/  STS [R3+0x60], R40 ;  /* 0x0000602803007388 */ /* 0x0003e80000000800 */
[----:B------:R2:W-:Y:S04]  /*1cf0*/  STS [R34+0x460], R43 ;  /* 0x0004602b22007388 */ /* 0x0005e80000000800 */
[----:B------:R-:W-:Y:S01]  /*1d00*/  BAR.SYNC.DEFER_BLOCKING 0x0 ;  /* 0x0000000000007b1d */ /* 0x000fe20000010000 */
[----:B-1----:R-:W-:Y:S01]  /*1d10*/  IMAD.WIDE R2, R2, R37, c[0x0][0x170] ;  /* 0x00005c0002027625 */ /* 0x002fe200078e0225 */
[----:B------:R-:W-:-:S02]  /*1d20*/  LOP3.LUT R40, R110, 0x20, RZ, 0xfc, !PT ;  /* 0x000000206e287812 */ /* 0x000fc400078efcff */
[C---:B--2---:R-:W-:Y:S02]  /*1d30*/  LOP3.LUT R34, R110.reuse, 0x60, RZ, 0xfc, !PT ;  /* 0x000000606e227812 */ /* 0x044fe400078efcff */
[----:B------:R-:W-:Y:S02]  /*1d40*/  LOP3.LUT R110, R110, 0x40, RZ, 0xfc, !PT ;  /* 0x000000406e6e7812 */ /* 0x000fe400078efcff */
[----:B------:R-:W-:Y:S02]  /*1d50*/  ISETP.LT.AND P5, PT, R34, 0x200, !P0 ;  /* 0x000002002200780c */ /* 0x000fe400047a1270 */
[----:B------:R-:W-:Y:S01]  /*1d60*/  ISETP.LT.AND P3, PT, R110, 0x200, !P0 ;  /* 0x000002006e00780c */ /* 0x000fe20004761270 */
[----:B------:R-:W1:Y:S04]  /*1d70*/  LDS.128 R20, [R20] ;  /* 0x0000000014147984 */ /* 0x000e680000000c00 */
[----:B------:R2:W-:Y:S01]  /*1d80*/  @P1 STG.E.128 [R2.64], R28 ;  /* 0x0000001c02001986 */ /* 0x0005e2000c101d08 */
[C---:B------:R-:W-:Y:S01]  /*1d90*/  ISETP.LT.AND P1, PT, R40.reuse, 0x200, !P0 ;  /* 0x000002002800780c */ /* 0x040fe20004721270 */
[----:B------:R-:W-:-:S02]  /*1da0*/  IMAD R40, R40, 0x1000, R109 ;  /* 0x0000100028287824 */ /* 0x000fc400078e026d */
[----:B------:R3:W-:Y:S01]  /*1db0*/  @P2 STG.E.128 [R32.64], R24 ;  /* 0x0000001820002986 */ /* 0x0007e2000c101d08 */
[C---:B------:R-:W-:Y:S01]  /*1dc0*/  ISETP.LT.AND P2, PT, R38.reuse, 0x200, !P0 ;  /* 0x000002002600780c */ /* 0x040fe20004741270 */
[--C-:B------:R-:W-:Y:S01]  /*1dd0*/  IMAD R38, R38, 0x1000, R109.reuse ;  /* 0x0000100026267824 */ /* 0x100fe200078e026d */
[----:B------:R-:W-:Y:S01]  /*1de0*/  ISETP.LT.AND P0, PT, R0, 0x200, !P0 ;  /* 0x000002000000780c */ /* 0x000fe20004701270 */
[--C-:B--2---:R-:W-:Y:S02]  /*1df0*/  IMAD R28, R36, 0x1000, R109.reuse ;  /* 0x00001000241c7824 */ /* 0x104fe400078e026d */
[--C-:B------:R-:W-:Y:S02]  /*1e00*/  IMAD R30, R34, 0x1000, R109.reuse ;  /* 0x00001000221e7824 */ /* 0x100fe400078e026d */
[----:B---3--:R-:W-:Y:S02]  /*1e10*/  IMAD R26, R110, 0x1000, R109 ;  /* 0x000010006e1a7824 */ /* 0x008fe400078e026d */
[----:B------:R-:W-:-:S04]  /*1e20*/  IMAD.WIDE R2, R40, R37, c[0x0][0x170] ;  /* 0x00005c0028027625 */ /* 0x000fc800078e0225 */
[-C--:B------:R-:W-:Y:S01]  /*1e30*/  IMAD.WIDE R24, R38, R37.reuse, c[0x0][0x170] ;  /* 0x00005c0026187625 */ /* 0x080fe200078e0225 */
[----:B------:R2:W-:Y:S03]  /*1e40*/  @P1 STG.E.128 [R2.64], R4 ;  /* 0x0000000402001986 */ /* 0x0005e6000c101d08 */
[-C--:B------:R-:W-:Y:S01]  /*1e50*/  IMAD.WIDE R26, R26, R37.reuse, c[0x0][0x170] ;  /* 0x00005c001a1a7625 */ /* 0x080fe200078e0225 */
[----:B----4-:R2:W-:Y:S03]  /*1e60*/  @P2 STG.E.128 [R24.64], R8 ;  /* 0x0000000818002986 */ /* 0x0105e6000c101d08 */
[-C--:B------:R-:W-:Y:S01]  /*1e70*/  IMAD.WIDE R28, R28, R37.reuse, c[0x0][0x170] ;  /* 0x00005c001c1c7625 */ /* 0x080fe200078e0225 */
[----:B------:R2:W-:Y:S03]  /*1e80*/  @P3 STG.E.128 [R26.64], R12 ;  /* 0x0000000c1a003986 */ /* 0x0005e6000c101d08 */
[----:B------:R-:W-:Y:S01]  /*1e90*/  IMAD.WIDE R30, R30, R37, c[0x0][0x170] ;  /* 0x00005c001e1e7625 */ /* 0x000fe200078e0225 */
[----:B------:R2:W-:Y:S04]  /*1ea0*/  @P4 STG.E.128 [R28.64], R16 ;  /* 0x000000101c004986 */ /* 0x0005e8000c101d08 */
[----:B-1----:R2:W-:Y:S01]  /*1eb0*/  @P5 STG.E.128 [R30.64], R20 ;  /* 0x000000141e005986 */ /* 0x0025e2000c101d08 */
[----:B------:R-:W-:Y:S05]  /*1ec0*/  @!P0 EXIT ;  /* 0x000000000000894d */ /* 0x000fea0003800000 */
[----:B------:R-:W1:Y:S01]  /*1ed0*/  LDS.128 R32, [R35+0x800] ;  /* 0x0008000023207984 */ /* 0x000e620000000c00 */
[----:B--2---:R-:W-:-:S04]  /*1ee0*/  IMAD R2, R0, 0x1000, R109 ;  /* 0x0000100000027824 */ /* 0x004fc800078e026d */
[----:B------:R-:W-:-:S05]  /*1ef0*/  IMAD.WIDE R2, R2, R37, c[0x0][0x170] ;  /* 0x00005c0002027625 */ /* 0x000fca00078e0225 */
[----:B-1----:R-:W-:Y:S01]  /*1f00*/  STG.E.128 [R2.64], R32 ;  /* 0x0000002002007986 */ /* 0x002fe2000c101d08 */
[----:B------:R-:W-:Y:S05]  /*1f10*/  EXIT ;  /* 0x000000000000794d */ /* 0x000fea0003800000 */
.L_x_1:
[----:B------:R-:W-:-:S00]  /*1f20*/  BRA `(.L_x_1) ;  /* 0xfffffff000007947 */ /* 0x000fc0000383ffff */
[----:B------:R-:W-:-:S00]  /*1f30*/  NOP ;  /* 0x0000000000007918 */ /* 0x000fc00000000000 */
        /* <DEDUP_REMOVED lines=12> */
.L_x_2:


//--------------------- .nv.shared.triton_mm      --------------------------
	.section	.nv.shared.triton_mm,"aw",@nobits
	.sectionflags	@""
	.align	16
